// auto-generated by cutlass_sweep.gemm — config: {"arch": "sm_100", "cluster_m": 2, "cluster_n": 1, "dtype": "e5m2", "stages": 0, "tile_k": 32, "tile_m": 256, "tile_n": 64}
#include "cutlass/cutlass.h"
#include "cutlass/gemm/collective/collective_builder.hpp"
#include "cutlass/gemm/device/gemm_universal_adapter.h"
#include "cutlass/gemm/kernel/gemm_universal.hpp"
#include "cutlass/epilogue/collective/collective_builder.hpp"

using ElemA = cutlass::float_e5m2_t;
using ElemB = cutlass::float_e5m2_t;
using ElemCD = cutlass::float_e5m2_t;
using Acc  = float;
using TileShape    = cute::Shape<cute::_256, cute::_64, cute::_32>;
using ClusterShape = cute::Shape<cute::_2, cute::_1, cute::_1>;

using CollectiveEpilogue = typename cutlass::epilogue::collective::CollectiveBuilder<
    cutlass::arch::Sm100, cutlass::arch::OpClassTensorOp,
    TileShape, ClusterShape,
    cutlass::epilogue::collective::EpilogueTileAuto,
    Acc, Acc,
    ElemCD, cutlass::layout::RowMajor, 128 / cutlass::sizeof_bits<ElemCD>::value,
    ElemCD, cutlass::layout::RowMajor, 128 / cutlass::sizeof_bits<ElemCD>::value,
    cutlass::epilogue::collective::EpilogueScheduleAuto
  >::CollectiveOp;

using CollectiveMainloop = typename cutlass::gemm::collective::CollectiveBuilder<
    cutlass::arch::Sm100, cutlass::arch::OpClassTensorOp,
    ElemA, cutlass::layout::RowMajor, 128 / cutlass::sizeof_bits<ElemA>::value,
    ElemB, cutlass::layout::ColumnMajor, 128 / cutlass::sizeof_bits<ElemB>::value,
    Acc,
    TileShape, ClusterShape,
    cutlass::gemm::collective::StageCountAutoCarveout<static_cast<int>(sizeof(typename CollectiveEpilogue::SharedStorage))>,
    cutlass::gemm::collective::KernelScheduleAuto
  >::CollectiveOp;

using GemmKernel = cutlass::gemm::kernel::GemmUniversal<
    cute::Shape<int,int,int,int>,
    CollectiveMainloop,
    CollectiveEpilogue
>;
using Gemm = cutlass::gemm::device::GemmUniversalAdapter<GemmKernel>;

// Force the device kernel symbol into the cubin without needing a host main.
auto* _anchor = &cutlass::device_kernel<GemmKernel>;


// ===== COMPILED SASS (sm_100a) =====

	.target	sm_100a

	.elftype	@"ET_EXEC"


//--------------------- .note.nv.tkinfo           --------------------------
	.section	.note.nv.tkinfo,"",@"SHT_NOTE"
	.sectionflags	@"SHF_NOTE_NV_TKINFO"
	.tkinfo
        /*0018*/ 	.word	0x00000002
        /*0030*/ 	.string	""
        /*0030*/ 	.string	"ptxas"
        /*0030*/ 	.string	"Cuda compilation tools, release 13.0, V13.0.88"
        /*0030*/ 	.string	"Build cuda_13.0.r13.0/compiler.36424714_0"
        /*0030*/ 	.string	"-arch sm_100a -m 64 "



//--------------------- .note.nv.cuinfo           --------------------------
	.section	.note.nv.cuinfo,"",@"SHT_NOTE"
	.sectionflags	@"SHF_NOTE_NV_CUINFO"
        /*0018*/ 	.short	0x0002
        /*001a*/ 	.short	0x0064
        /*001c*/ 	.short	0x0082
	.zero		2


//--------------------- .nv.info                  --------------------------
	.section	.nv.info,"",@"SHT_CUDA_INFO"
	.align	4


	//----- nvinfo : EIATTR_REGCOUNT
	.align		4
        /*0000*/ 	.byte	0x04, 0x2f
        /*0002*/ 	.short	(.L_19 - .L_18)
	.align		4
.L_18:
        /*0004*/ 	.word	index@(_ZN7cutlass13device_kernelINS_4gemm6kernel13GemmUniversalIN4cute5tupleIJiiiiEEENS1_10collective13CollectiveMmaINS1_35MainloopSm100TmaUmmaWarpSpecializedILi41ELi2ELi4ENS5_IJNS4_1CILi2EEENSA_ILi1EEESC_EEEEENS5_IJNSA_ILi256EEENSA_ILi64EEENSA_ILi32EEEEEENS_12float_e5m2_tENS5_IJlSC_lEEESJ_SK_NS4_8TiledMMAINS4_8MMA_AtomIJNS4_10MMA_TraitsINS4_25SM100_MMA_F8F6F4_2x1SM_SSEJSJ_SJ_fSF_SG_NS4_17integral_constantINS4_4UMMA5MajorELSR_0EEESS_NSP_INSQ_7ScaleInELST_0EEESU_EEEEEENS4_6LayoutINS5_IJSC_SC_SC_EEENS5_IJNSA_ILi0EEESZ_SZ_EEEEENS5_IJNS4_10UnderscoreES12_S12_EEEEENS4_18SM100_TMA_2SM_LOADENS4_14ComposedLayoutINS4_7SwizzleILi1ELi4ELi3EEENS4_18smem_ptr_flag_bitsILi8EEENSX_INS5_IJNSA_ILi8EEESH_EEENS5_IJSH_SC_EEEEEEEvNS4_8identityES15_S1F_vS1G_EENS_8epilogue10collective18CollectiveEpilogueINS1I_23Sm100TmaWarpSpecializedILi1ELi1ELi64ELb0ELb0EEEJNS5_IJNSA_ILi128EEESG_SH_EEENS5_IJNSX_IS1N_SC_EENSX_ISG_SC_EEEEESJ_SK_SJ_SK_NS1I_6fusion15FusionCallbacksIS1M_NS1S_17LinearCombinationISJ_fSJ_fLNS_15FloatRoundStyleE2EEES1O_S1R_JEEENS4_5SM1004TMEM4LOAD26SM100_TMEM_LOAD_32dp32b64xENS4_13SM90_TMA_LOADENS16_INS17_ILi2ELi4ELi3EEES1A_NSX_INS5_IJS1B_SG_EEENS5_IJSG_SC_EEEEEEENS4_39AutoVectorizingCopyWithAssumedAlignmentILi128EEENS4_14SM90_TMA_STOREES27_S29_S29_EEEvvEEEEvNT_6ParamsE)
        /*0008*/ 	.word	0x000000c2


	//----- nvinfo : EIATTR_FRAME_SIZE
	.align		4
.L_19:
        /*000c*/ 	.byte	0x04, 0x11
        /*000e*/ 	.short	(.L_21 - .L_20)
	.align		4
.L_20:
        /*0010*/ 	.word	index@($__internal_2_$__cuda_sm10x_tcgen05_guardrail_trap_unallocated_columns_being_dealloced)
        /*0014*/ 	.word	0x00000000


	//----- nvinfo : EIATTR_FRAME_SIZE
	.align		4
.L_21:
        /*0018*/ 	.byte	0x04, 0x11
        /*001a*/ 	.short	(.L_23 - .L_22)
	.align		4
.L_22:
        /*001c*/ 	.word	index@($__internal_1_$__cuda_sm10x_tcgen05_guardrail_trap_phase_invalid_during_alloc)
        /*0020*/ 	.word	0x00000000


	//----- nvinfo : EIATTR_FRAME_SIZE
	.align		4
.L_23:
        /*0024*/ 	.byte	0x04, 0x11
        /*0026*/ 	.short	(.L_25 - .L_24)
	.align		4
.L_24:
        /*0028*/ 	.word	index@($__internal_0_$__cuda_sm10x_tcgen05_guardrail_trap_col_being_dealloced_not_returned_by_alloc)
        /*002c*/ 	.word	0x00000000


	//----- nvinfo : EIATTR_FRAME_SIZE
	.align		4
.L_25:
        /*0030*/ 	.byte	0x04, 0x11
        /*0032*/ 	.short	(.L_27 - .L_26)
	.align		4
.L_26:
        /*0034*/ 	.word	index@(_ZN7cutlass13device_kernelINS_4gemm6kernel13GemmUniversalIN4cute5tupleIJiiiiEEENS1_10collective13CollectiveMmaINS1_35MainloopSm100TmaUmmaWarpSpecializedILi41ELi2ELi4ENS5_IJNS4_1CILi2EEENSA_ILi1EEESC_EEEEENS5_IJNSA_ILi256EEENSA_ILi64EEENSA_ILi32EEEEEENS_12float_e5m2_tENS5_IJlSC_lEEESJ_SK_NS4_8TiledMMAINS4_8MMA_AtomIJNS4_10MMA_TraitsINS4_25SM100_MMA_F8F6F4_2x1SM_SSEJSJ_SJ_fSF_SG_NS4_17integral_constantINS4_4UMMA5MajorELSR_0EEESS_NSP_INSQ_7ScaleInELST_0EEESU_EEEEEENS4_6LayoutINS5_IJSC_SC_SC_EEENS5_IJNSA_ILi0EEESZ_SZ_EEEEENS5_IJNS4_10UnderscoreES12_S12_EEEEENS4_18SM100_TMA_2SM_LOADENS4_14ComposedLayoutINS4_7SwizzleILi1ELi4ELi3EEENS4_18smem_ptr_flag_bitsILi8EEENSX_INS5_IJNSA_ILi8EEESH_EEENS5_IJSH_SC_EEEEEEEvNS4_8identityES15_S1F_vS1G_EENS_8epilogue10collective18CollectiveEpilogueINS1I_23Sm100TmaWarpSpecializedILi1ELi1ELi64ELb0ELb0EEEJNS5_IJNSA_ILi128EEESG_SH_EEENS5_IJNSX_IS1N_SC_EENSX_ISG_SC_EEEEESJ_SK_SJ_SK_NS1I_6fusion15FusionCallbacksIS1M_NS1S_17LinearCombinationISJ_fSJ_fLNS_15FloatRoundStyleE2EEES1O_S1R_JEEENS4_5SM1004TMEM4LOAD26SM100_TMEM_LOAD_32dp32b64xENS4_13SM90_TMA_LOADENS16_INS17_ILi2ELi4ELi3EEES1A_NSX_INS5_IJS1B_SG_EEENS5_IJSG_SC_EEEEEEENS4_39AutoVectorizingCopyWithAssumedAlignmentILi128EEENS4_14SM90_TMA_STOREES27_S29_S29_EEEvvEEEEvNT_6ParamsE)
        /*0038*/ 	.word	0x00000000


	//----- nvinfo : EIATTR_MIN_STACK_SIZE
	.align		4
.L_27:
        /*003c*/ 	.byte	0x04, 0x12
        /*003e*/ 	.short	(.L_29 - .L_28)
	.align		4
.L_28:
        /*0040*/ 	.word	index@(_ZN7cutlass13device_kernelINS_4gemm6kernel13GemmUniversalIN4cute5tupleIJiiiiEEENS1_10collective13CollectiveMmaINS1_35MainloopSm100TmaUmmaWarpSpecializedILi41ELi2ELi4ENS5_IJNS4_1CILi2EEENSA_ILi1EEESC_EEEEENS5_IJNSA_ILi256EEENSA_ILi64EEENSA_ILi32EEEEEENS_12float_e5m2_tENS5_IJlSC_lEEESJ_SK_NS4_8TiledMMAINS4_8MMA_AtomIJNS4_10MMA_TraitsINS4_25SM100_MMA_F8F6F4_2x1SM_SSEJSJ_SJ_fSF_SG_NS4_17integral_constantINS4_4UMMA5MajorELSR_0EEESS_NSP_INSQ_7ScaleInELST_0EEESU_EEEEEENS4_6LayoutINS5_IJSC_SC_SC_EEENS5_IJNSA_ILi0EEESZ_SZ_EEEEENS5_IJNS4_10UnderscoreES12_S12_EEEEENS4_18SM100_TMA_2SM_LOADENS4_14ComposedLayoutINS4_7SwizzleILi1ELi4ELi3EEENS4_18smem_ptr_flag_bitsILi8EEENSX_INS5_IJNSA_ILi8EEESH_EEENS5_IJSH_SC_EEEEEEEvNS4_8identityES15_S1F_vS1G_EENS_8epilogue10collective18CollectiveEpilogueINS1I_23Sm100TmaWarpSpecializedILi1ELi1ELi64ELb0ELb0EEEJNS5_IJNSA_ILi128EEESG_SH_EEENS5_IJNSX_IS1N_SC_EENSX_ISG_SC_EEEEESJ_SK_SJ_SK_NS1I_6fusion15FusionCallbacksIS1M_NS1S_17LinearCombinationISJ_fSJ_fLNS_15FloatRoundStyleE2EEES1O_S1R_JEEENS4_5SM1004TMEM4LOAD26SM100_TMEM_LOAD_32dp32b64xENS4_13SM90_TMA_LOADENS16_INS17_ILi2ELi4ELi3EEES1A_NSX_INS5_IJS1B_SG_EEENS5_IJSG_SC_EEEEEEENS4_39AutoVectorizingCopyWithAssumedAlignmentILi128EEENS4_14SM90_TMA_STOREES27_S29_S29_EEEvvEEEEvNT_6ParamsE)
        /*0044*/ 	.word	0x00000000
.L_29:


//--------------------- .nv.compat                --------------------------
	.section	.nv.compat,"",@"SHT_CUDA_COMPAT_INFO"
	.align	4
        /*0000*/ 	.byte	0x02, 0x09, 0x01, 0x00, 0x02, 0x02, 0x02, 0x00, 0x02, 0x05, 0x05, 0x00, 0x03, 0x07, 0x01, 0x01
        /*0010*/ 	.byte	0x02, 0x03, 0x01, 0x00, 0x02, 0x06, 0x01, 0x00, 0x04, 0x0b, 0x08, 0x00, 0x09, 0x00, 0x00, 0x00
        /*0020*/ 	.byte	0x00, 0x00, 0x00, 0x00


//--------------------- .nv.info._ZN7cutlass13device_kernelINS_4gemm6kernel13GemmUniversalIN4cute5tupleIJiiiiEEENS1_10collective13CollectiveMmaINS1_35MainloopSm100TmaUmmaWarpSpecializedILi41ELi2ELi4ENS5_IJNS4_1CILi2EEENSA_ILi1EEESC_EEEEENS5_IJNSA_ILi256EEENSA_ILi64EEENSA_ILi32EEEEEENS_12float_e5m2_tENS5_IJlSC_lEEESJ_SK_NS4_8TiledMMAINS4_8MMA_AtomIJNS4_10MMA_TraitsINS4_25SM100_MMA_F8F6F4_2x1SM_SSEJSJ_SJ_fSF_SG_NS4_17integral_constantINS4_4UMMA5MajorELSR_0EEESS_NSP_INSQ_7ScaleInELST_0EEESU_EEEEEENS4_6LayoutINS5_IJSC_SC_SC_EEENS5_IJNSA_ILi0EEESZ_SZ_EEEEENS5_IJNS4_10UnderscoreES12_S12_EEEEENS4_18SM100_TMA_2SM_LOADENS4_14ComposedLayoutINS4_7SwizzleILi1ELi4ELi3EEENS4_18smem_ptr_flag_bitsILi8EEENSX_INS5_IJNSA_ILi8EEESH_EEENS5_IJSH_SC_EEEEEEEvNS4_8identityES15_S1F_vS1G_EENS_8epilogue10collective18CollectiveEpilogueINS1I_23Sm100TmaWarpSpecializedILi1ELi1ELi64ELb0ELb0EEEJNS5_IJNSA_ILi128EEESG_SH_EEENS5_IJNSX_IS1N_SC_EENSX_ISG_SC_EEEEESJ_SK_SJ_SK_NS1I_6fusion15FusionCallbacksIS1M_NS1S_17LinearCombinationISJ_fSJ_fLNS_15FloatRoundStyleE2EEES1O_S1R_JEEENS4_5SM1004TMEM4LOAD26SM100_TMEM_LOAD_32dp32b64xENS4_13SM90_TMA_LOADENS16_INS17_ILi2ELi4ELi3EEES1A_NSX_INS5_IJS1B_SG_EEENS5_IJSG_SC_EEEEEEENS4_39AutoVectorizingCopyWithAssumedAlignmentILi128EEENS4_14SM90_TMA_STOREES27_S29_S29_EEEvvEEEEvNT_6ParamsE --------------------------
	.section	.nv.info._ZN7cutlass13device_kernelINS_4gemm6kernel13GemmUniversalIN4cute5tupleIJiiiiEEENS1_10collective13CollectiveMmaINS1_35MainloopSm100TmaUmmaWarpSpecializedILi41ELi2ELi4ENS5_IJNS4_1CILi2EEENSA_ILi1EEESC_EEEEENS5_IJNSA_ILi256EEENSA_ILi64EEENSA_ILi32EEEEEENS_12float_e5m2_tENS5_IJlSC_lEEESJ_SK_NS4_8TiledMMAINS4_8MMA_AtomIJNS4_10MMA_TraitsINS4_25SM100_MMA_F8F6F4_2x1SM_SSEJSJ_SJ_fSF_SG_NS4_17integral_constantINS4_4UMMA5MajorELSR_0EEESS_NSP_INSQ_7ScaleInELST_0EEESU_EEEEEENS4_6LayoutINS5_IJSC_SC_SC_EEENS5_IJNSA_ILi0EEESZ_SZ_EEEEENS5_IJNS4_10UnderscoreES12_S12_EEEEENS4_18SM100_TMA_2SM_LOADENS4_14ComposedLayoutINS4_7SwizzleILi1ELi4ELi3EEENS4_18smem_ptr_flag_bitsILi8EEENSX_INS5_IJNSA_ILi8EEESH_EEENS5_IJSH_SC_EEEEEEEvNS4_8identityES15_S1F_vS1G_EENS_8epilogue10collective18CollectiveEpilogueINS1I_23Sm100TmaWarpSpecializedILi1ELi1ELi64ELb0ELb0EEEJNS5_IJNSA_ILi128EEESG_SH_EEENS5_IJNSX_IS1N_SC_EENSX_ISG_SC_EEEEESJ_SK_SJ_SK_NS1I_6fusion15FusionCallbacksIS1M_NS1S_17LinearCombinationISJ_fSJ_fLNS_15FloatRoundStyleE2EEES1O_S1R_JEEENS4_5SM1004TMEM4LOAD26SM100_TMEM_LOAD_32dp32b64xENS4_13SM90_TMA_LOADENS16_INS17_ILi2ELi4ELi3EEES1A_NSX_INS5_IJS1B_SG_EEENS5_IJSG_SC_EEEEEEENS4_39AutoVectorizingCopyWithAssumedAlignmentILi128EEENS4_14SM90_TMA_STOREES27_S29_S29_EEEvvEEEEvNT_6ParamsE,"",@"SHT_CUDA_INFO"
	.sectionflags	@""
	.align	4


	//----- nvinfo : EIATTR_CUDA_API_VERSION
	.align		4
        /*0000*/ 	.byte	0x04, 0x37
        /*0002*/ 	.short	(.L_31 - .L_30)
.L_30:
        /*0004*/ 	.word	0x00000082


	//----- nvinfo : EIATTR_KPARAM_INFO
	.align		4
.L_31:
        /*0008*/ 	.byte	0x04, 0x17
        /*000a*/ 	.short	(.L_33 - .L_32)
.L_32:
        /*000c*/ 	.word	0x00000000
        /*0010*/ 	.short	0x0000
        /*0012*/ 	.short	0x0000
        /*0014*/ 	.byte	0x00, 0xf0, 0x01, 0x20


	//----- nvinfo : EIATTR_AT_ENTRY_FRAGMENTS
	.align		4
.L_33:
        /*0018*/ 	.byte	0x04, 0x4f
        /*001a*/ 	.short	(.L_35 - .L_34)


	//   ....[0]....
.L_34:
        /*001c*/ 	.word	0x00000007


	//----- nvinfo : EIATTR_RESERVED_SMEM_USED
	.align		4
.L_35:
        /*0020*/ 	.byte	0x01, 0x41
	.zero		2


	//----- nvinfo : EIATTR_SPARSE_MMA_MASK
	.align		4
        /*0024*/ 	.byte	0x03, 0x50
        /*0026*/ 	.short	0x0000


	//----- nvinfo : EIATTR_TCGEN05_2CTA_USED
	.align		4
        /*0028*/ 	.byte	0x01, 0x52
	.zero		2


	//----- nvinfo : EIATTR_MAXREG_COUNT
	.align		4
        /*002c*/ 	.byte	0x03, 0x1b
        /*002e*/ 	.short	0x00ff


	//----- nvinfo : EIATTR_NUM_BARRIERS
	.align		4
        /*0030*/ 	.byte	0x02, 0x4c
        /*0032*/ 	.byte	0x07
	.zero		1


	//----- nvinfo : EIATTR_EXTERNS
	.align		4
        /*0034*/ 	.byte	0x04, 0x0f
        /*0036*/ 	.short	(.L_37 - .L_36)


	//   ....[0]....
	.align		4
.L_36:
        /*0038*/ 	.word	index@(__assertfail)


	//----- nvinfo : EIATTR_MERCURY_ISA_VERSION
	.align		4
.L_37:
        /*003c*/ 	.byte	0x03, 0x5f
        /*003e*/ 	.short	0x0101


	//----- nvinfo : EIATTR_INT_WARP_WIDE_INSTR_OFFSETS
	.align		4
        /*0040*/ 	.byte	0x04, 0x31
        /*0042*/ 	.short	(.L_39 - .L_38)


	//   ....[0]....
.L_38:
        /*0044*/ 	.word	0x00001180


	//   ....[1]....
        /*0048*/ 	.word	0x00001220


	//   ....[2]....
        /*004c*/ 	.word	0x00002580


	//   ....[3]....
        /*0050*/ 	.word	0x000057e0


	//   ....[4]....
        /*0054*/ 	.word	0x00005800


	//   ....[5]....
        /*0058*/ 	.word	0x00005830


	//   ....[6]....
        /*005c*/ 	.word	0x00006240


	//   ....[7]....
        /*0060*/ 	.word	0x00006360


	//----- nvinfo : EIATTR_COOP_GROUP_MASK_REGIDS
	.align		4
.L_39:
        /*0064*/ 	.byte	0x04, 0x29
        /*0066*/ 	.short	(.L_41 - .L_40)


	//   ....[0]....
.L_40:
        /*0068*/ 	.word	0xffffffff


	//   ....[1]....
        /*006c*/ 	.word	0xffffffff


	//   ....[2]....
        /*0070*/ 	.word	0xffffffff


	//   ....[3]....
        /*0074*/ 	.word	0xffffffff


	//   ....[4]....
        /*0078*/ 	.word	0xffffffff


	//   ....[5]....
        /*007c*/ 	.word	0xffffffff


	//   ....[6]....
        /*0080*/ 	.word	0xffffffff


	//   ....[7]....
        /*0084*/ 	.word	0xffffffff


	//   ....[8]....
        /*0088*/ 	.word	0xffffffff


	//   ....[9]....
        /*008c*/ 	.word	0xffffffff


	//   ....[10]....
        /*0090*/ 	.word	0xffffffff


	//   ....[11]....
        /*0094*/ 	.word	0xffffffff


	//   ....[12]....
        /*0098*/ 	.word	0xffffffff


	//   ....[13]....
        /*009c*/ 	.word	0xffffffff


	//----- nvinfo : EIATTR_COOP_GROUP_INSTR_OFFSETS
	.align		4
.L_41:
        /*00a0*/ 	.byte	0x04, 0x28
        /*00a2*/ 	.short	(.L_43 - .L_42)


	//   ....[0]....
.L_42:
        /*00a4*/ 	.word	0x000000c0


	//   ....[1]....
        /*00a8*/ 	.word	0x00000500


	//   ....[2]....
        /*00ac*/ 	.word	0x00000b50


	//   ....[3]....
        /*00b0*/ 	.word	0x00000c80


	//   ....[4]....
        /*00b4*/ 	.word	0x00000d70


	//   ....[5]....
        /*00b8*/ 	.word	0x00000ed0


	//   ....[6]....
        /*00bc*/ 	.word	0x00001060


	//   ....[7]....
        /*00c0*/ 	.word	0x000012a0


	//   ....[8]....
        /*00c4*/ 	.word	0x00002460


	//   ....[9]....
        /*00c8*/ 	.word	0x00004710


	//   ....[10]....
        /*00cc*/ 	.word	0x00004be0


	//   ....[11]....
        /*00d0*/ 	.word	0x00004c10


	//   ....[12]....
        /*00d4*/ 	.word	0x000056e0


	//   ....[13]....
        /*00d8*/ 	.word	0x000058f0


	//----- nvinfo : EIATTR_VRC_CTA_INIT_COUNT
	.align		4
.L_43:
        /*00dc*/ 	.byte	0x02, 0x4a
        /*00de*/ 	.byte	0x80
	.zero		1


	//----- nvinfo : EIATTR_SYSCALL_OFFSETS
	.align		4
        /*00e0*/ 	.byte	0x04, 0x46
        /*00e2*/ 	.short	(.L_45 - .L_44)


	//   ....[0]....
.L_44:
        /*00e4*/ 	.word	0x00006d20


	//   ....[1]....
        /*00e8*/ 	.word	0x00006e60


	//   ....[2]....
        /*00ec*/ 	.word	0x00007600


	//----- nvinfo : EIATTR_MBARRIER_INSTR_OFFSETS
	.align		4
.L_45:
        /*00f0*/ 	.byte	0x04, 0x39
        /*00f2*/ 	.short	(.L_47 - .L_46)


	//   ....[0]....
.L_46:
        /*00f4*/ 	.word	0x00000610
        /*00f8*/ 	.word	0x000000ff
        /*00fc*/ 	.word	0x00000000
        /*0100*/ 	.short	0x0100
        /*0102*/ 	.byte	0x08
	.zero		1


	//   ....[1]....
        /*0104*/ 	.word	0x00000620
        /*0108*/ 	.word	0x000000ff
        /*010c*/ 	.word	0x00000148
        /*0110*/ 	.short	0x0100
        /*0112*/ 	.byte	0x08
	.zero		1


	//   ....[2]....
        /*0114*/ 	.word	0x00000630
        /*0118*/ 	.word	0x000000ff
        /*011c*/ 	.word	0x00000008
        /*0120*/ 	.short	0x0100
        /*0122*/ 	.byte	0x08
	.zero		1


	//   ....[3]....
        /*0124*/ 	.word	0x00000640
        /*0128*/ 	.word	0x000000ff
        /*012c*/ 	.word	0x00000150
        /*0130*/ 	.short	0x0100
        /*0132*/ 	.byte	0x08
	.zero		1


	//   ....[4]....
        /*0134*/ 	.word	0x00000650
        /*0138*/ 	.word	0x000000ff
        /*013c*/ 	.word	0x00000010
        /*0140*/ 	.short	0x0100
        /*0142*/ 	.byte	0x08
	.zero		1


	//   ....[5]....
        /*0144*/ 	.word	0x00000660
        /*0148*/ 	.word	0x000000ff
        /*014c*/ 	.word	0x00000158
        /*0150*/ 	.short	0x0100
        /*0152*/ 	.byte	0x08
	.zero		1


	//   ....[6]....
        /*0154*/ 	.word	0x00000670
        /*0158*/ 	.word	0x000000ff
        /*015c*/ 	.word	0x00000018
        /*0160*/ 	.short	0x0100
        /*0162*/ 	.byte	0x08
	.zero		1


	//   ....[7]....
        /*0164*/ 	.word	0x00000680
        /*0168*/ 	.word	0x000000ff
        /*016c*/ 	.word	0x00000160
        /*0170*/ 	.short	0x0100
        /*0172*/ 	.byte	0x08
	.zero		1


	//   ....[8]....
        /*0174*/ 	.word	0x00000690
        /*0178*/ 	.word	0x000000ff
        /*017c*/ 	.word	0x00000020
        /*0180*/ 	.short	0x0100
        /*0182*/ 	.byte	0x08
	.zero		1


	//   ....[9]....
        /*0184*/ 	.word	0x000006a0
        /*0188*/ 	.word	0x000000ff
        /*018c*/ 	.word	0x00000168
        /*0190*/ 	.short	0x0100
        /*0192*/ 	.byte	0x08
	.zero		1


	//   ....[10]....
        /*0194*/ 	.word	0x000006b0
        /*0198*/ 	.word	0x000000ff
        /*019c*/ 	.word	0x00000028
        /*01a0*/ 	.short	0x0100
        /*01a2*/ 	.byte	0x08
	.zero		1


	//   ....[11]....
        /*01a4*/ 	.word	0x000006c0
        /*01a8*/ 	.word	0x000000ff
        /*01ac*/ 	.word	0x00000170
        /*01b0*/ 	.short	0x0100
        /*01b2*/ 	.byte	0x08
	.zero		1


	//   ....[12]....
        /*01b4*/ 	.word	0x000006d0
        /*01b8*/ 	.word	0x000000ff
        /*01bc*/ 	.word	0x00000030
        /*01c0*/ 	.short	0x0100
        /*01c2*/ 	.byte	0x08
	.zero		1


	//   ....[13]....
        /*01c4*/ 	.word	0x000006e0
        /*01c8*/ 	.word	0x000000ff
        /*01cc*/ 	.word	0x00000178
        /*01d0*/ 	.short	0x0100
        /*01d2*/ 	.byte	0x08
	.zero		1


	//   ....[14]....
        /*01d4*/ 	.word	0x000006f0
        /*01d8*/ 	.word	0x000000ff
        /*01dc*/ 	.word	0x00000038
        /*01e0*/ 	.short	0x0100
        /*01e2*/ 	.byte	0x08
	.zero		1


	//   ....[15]....
        /*01e4*/ 	.word	0x00000700
        /*01e8*/ 	.word	0x000000ff
        /*01ec*/ 	.word	0x00000180
        /*01f0*/ 	.short	0x0100
        /*01f2*/ 	.byte	0x08
	.zero		1


	//   ....[16]....
        /*01f4*/ 	.word	0x00000710
        /*01f8*/ 	.word	0x000000ff
        /*01fc*/ 	.word	0x00000040
        /*0200*/ 	.short	0x0100
        /*0202*/ 	.byte	0x08
	.zero		1


	//   ....[17]....
        /*0204*/ 	.word	0x00000720
        /*0208*/ 	.word	0x000000ff
        /*020c*/ 	.word	0x00000188
        /*0210*/ 	.short	0x0100
        /*0212*/ 	.byte	0x08
	.zero		1


	//   ....[18]....
        /*0214*/ 	.word	0x00000730
        /*0218*/ 	.word	0x000000ff
        /*021c*/ 	.word	0x00000048
        /*0220*/ 	.short	0x0100
        /*0222*/ 	.byte	0x08
	.zero		1


	//   ....[19]....
        /*0224*/ 	.word	0x00000740
        /*0228*/ 	.word	0x000000ff
        /*022c*/ 	.word	0x00000190
        /*0230*/ 	.short	0x0100
        /*0232*/ 	.byte	0x08
	.zero		1


	//   ....[20]....
        /*0234*/ 	.word	0x00000750
        /*0238*/ 	.word	0x000000ff
        /*023c*/ 	.word	0x00000050
        /*0240*/ 	.short	0x0100
        /*0242*/ 	.byte	0x08
	.zero		1


	//   ....[21]....
        /*0244*/ 	.word	0x00000760
        /*0248*/ 	.word	0x000000ff
        /*024c*/ 	.word	0x00000198
        /*0250*/ 	.short	0x0100
        /*0252*/ 	.byte	0x08
	.zero		1


	//   ....[22]....
        /*0254*/ 	.word	0x00000770
        /*0258*/ 	.word	0x000000ff
        /*025c*/ 	.word	0x00000058
        /*0260*/ 	.short	0x0100
        /*0262*/ 	.byte	0x08
	.zero		1


	//   ....[23]....
        /*0264*/ 	.word	0x00000780
        /*0268*/ 	.word	0x000000ff
        /*026c*/ 	.word	0x000001a0
        /*0270*/ 	.short	0x0100
        /*0272*/ 	.byte	0x08
	.zero		1


	//   ....[24]....
        /*0274*/ 	.word	0x00000790
        /*0278*/ 	.word	0x000000ff
        /*027c*/ 	.word	0x00000060
        /*0280*/ 	.short	0x0100
        /*0282*/ 	.byte	0x08
	.zero		1


	//   ....[25]....
        /*0284*/ 	.word	0x000007a0
        /*0288*/ 	.word	0x000000ff
        /*028c*/ 	.word	0x000001a8
        /*0290*/ 	.short	0x0100
        /*0292*/ 	.byte	0x08
	.zero		1


	//   ....[26]....
        /*0294*/ 	.word	0x000007b0
        /*0298*/ 	.word	0x000000ff
        /*029c*/ 	.word	0x00000068
        /*02a0*/ 	.short	0x0100
        /*02a2*/ 	.byte	0x08
	.zero		1


	//   ....[27]....
        /*02a4*/ 	.word	0x000007c0
        /*02a8*/ 	.word	0x000000ff
        /*02ac*/ 	.word	0x000001b0
        /*02b0*/ 	.short	0x0100
        /*02b2*/ 	.byte	0x08
	.zero		1


	//   ....[28]....
        /*02b4*/ 	.word	0x000007d0
        /*02b8*/ 	.word	0x000000ff
        /*02bc*/ 	.word	0x00000070
        /*02c0*/ 	.short	0x0100
        /*02c2*/ 	.byte	0x08
	.zero		1


	//   ....[29]....
        /*02c4*/ 	.word	0x000007e0
        /*02c8*/ 	.word	0x000000ff
        /*02cc*/ 	.word	0x000001b8
        /*02d0*/ 	.short	0x0100
        /*02d2*/ 	.byte	0x08
	.zero		1


	//   ....[30]....
        /*02d4*/ 	.word	0x000007f0
        /*02d8*/ 	.word	0x000000ff
        /*02dc*/ 	.word	0x00000078
        /*02e0*/ 	.short	0x0100
        /*02e2*/ 	.byte	0x08
	.zero		1


	//   ....[31]....
        /*02e4*/ 	.word	0x00000800
        /*02e8*/ 	.word	0x000000ff
        /*02ec*/ 	.word	0x000001c0
        /*02f0*/ 	.short	0x0100
        /*02f2*/ 	.byte	0x08
	.zero		1


	//   ....[32]....
        /*02f4*/ 	.word	0x00000810
        /*02f8*/ 	.word	0x000000ff
        /*02fc*/ 	.word	0x00000080
        /*0300*/ 	.short	0x0100
        /*0302*/ 	.byte	0x08
	.zero		1


	//   ....[33]....
        /*0304*/ 	.word	0x00000820
        /*0308*/ 	.word	0x000000ff
        /*030c*/ 	.word	0x000001c8
        /*0310*/ 	.short	0x0100
        /*0312*/ 	.byte	0x08
	.zero		1


	//   ....[34]....
        /*0314*/ 	.word	0x00000830
        /*0318*/ 	.word	0x000000ff
        /*031c*/ 	.word	0x00000088
        /*0320*/ 	.short	0x0100
        /*0322*/ 	.byte	0x08
	.zero		1


	//   ....[35]....
        /*0324*/ 	.word	0x00000840
        /*0328*/ 	.word	0x000000ff
        /*032c*/ 	.word	0x000001d0
        /*0330*/ 	.short	0x0100
        /*0332*/ 	.byte	0x08
	.zero		1


	//   ....[36]....
        /*0334*/ 	.word	0x00000850
        /*0338*/ 	.word	0x000000ff
        /*033c*/ 	.word	0x00000090
        /*0340*/ 	.short	0x0100
        /*0342*/ 	.byte	0x08
	.zero		1


	//   ....[37]....
        /*0344*/ 	.word	0x00000860
        /*0348*/ 	.word	0x000000ff
        /*034c*/ 	.word	0x000001d8
        /*0350*/ 	.short	0x0100
        /*0352*/ 	.byte	0x08
	.zero		1


	//   ....[38]....
        /*0354*/ 	.word	0x00000870
        /*0358*/ 	.word	0x000000ff
        /*035c*/ 	.word	0x00000098
        /*0360*/ 	.short	0x0100
        /*0362*/ 	.byte	0x08
	.zero		1


	//   ....[39]....
        /*0364*/ 	.word	0x00000880
        /*0368*/ 	.word	0x000000ff
        /*036c*/ 	.word	0x000001e0
        /*0370*/ 	.short	0x0100
        /*0372*/ 	.byte	0x08
	.zero		1


	//   ....[40]....
        /*0374*/ 	.word	0x00000890
        /*0378*/ 	.word	0x000000ff
        /*037c*/ 	.word	0x000000a0
        /*0380*/ 	.short	0x0100
        /*0382*/ 	.byte	0x08
	.zero		1


	//   ....[41]....
        /*0384*/ 	.word	0x000008a0
        /*0388*/ 	.word	0x000000ff
        /*038c*/ 	.word	0x000001e8
        /*0390*/ 	.short	0x0100
        /*0392*/ 	.byte	0x08
	.zero		1


	//   ....[42]....
        /*0394*/ 	.word	0x000008b0
        /*0398*/ 	.word	0x000000ff
        /*039c*/ 	.word	0x000000a8
        /*03a0*/ 	.short	0x0100
        /*03a2*/ 	.byte	0x08
	.zero		1


	//   ....[43]....
        /*03a4*/ 	.word	0x000008c0
        /*03a8*/ 	.word	0x000000ff
        /*03ac*/ 	.word	0x000001f0
        /*03b0*/ 	.short	0x0100
        /*03b2*/ 	.byte	0x08
	.zero		1


	//   ....[44]....
        /*03b4*/ 	.word	0x000008d0
        /*03b8*/ 	.word	0x000000ff
        /*03bc*/ 	.word	0x000000b0
        /*03c0*/ 	.short	0x0100
        /*03c2*/ 	.byte	0x08
	.zero		1


	//   ....[45]....
        /*03c4*/ 	.word	0x000008e0
        /*03c8*/ 	.word	0x000000ff
        /*03cc*/ 	.word	0x000001f8
        /*03d0*/ 	.short	0x0100
        /*03d2*/ 	.byte	0x08
	.zero		1


	//   ....[46]....
        /*03d4*/ 	.word	0x000008f0
        /*03d8*/ 	.word	0x000000ff
        /*03dc*/ 	.word	0x000000b8
        /*03e0*/ 	.short	0x0100
        /*03e2*/ 	.byte	0x08
	.zero		1


	//   ....[47]....
        /*03e4*/ 	.word	0x00000900
        /*03e8*/ 	.word	0x000000ff
        /*03ec*/ 	.word	0x00000200
        /*03f0*/ 	.short	0x0100
        /*03f2*/ 	.byte	0x08
	.zero		1


	//   ....[48]....
        /*03f4*/ 	.word	0x00000910
        /*03f8*/ 	.word	0x000000ff
        /*03fc*/ 	.word	0x000000c0
        /*0400*/ 	.short	0x0100
        /*0402*/ 	.byte	0x08
	.zero		1


	//   ....[49]....
        /*0404*/ 	.word	0x00000920
        /*0408*/ 	.word	0x000000ff
        /*040c*/ 	.word	0x00000208
        /*0410*/ 	.short	0x0100
        /*0412*/ 	.byte	0x08
	.zero		1


	//   ....[50]....
        /*0414*/ 	.word	0x00000930
        /*0418*/ 	.word	0x000000ff
        /*041c*/ 	.word	0x000000c8
        /*0420*/ 	.short	0x0100
        /*0422*/ 	.byte	0x08
	.zero		1


	//   ....[51]....
        /*0424*/ 	.word	0x00000940
        /*0428*/ 	.word	0x000000ff
        /*042c*/ 	.word	0x00000210
        /*0430*/ 	.short	0x0100
        /*0432*/ 	.byte	0x08
	.zero		1


	//   ....[52]....
        /*0434*/ 	.word	0x00000950
        /*0438*/ 	.word	0x000000ff
        /*043c*/ 	.word	0x000000d0
        /*0440*/ 	.short	0x0100
        /*0442*/ 	.byte	0x08
	.zero		1


	//   ....[53]....
        /*0444*/ 	.word	0x00000960
        /*0448*/ 	.word	0x000000ff
        /*044c*/ 	.word	0x00000218
        /*0450*/ 	.short	0x0100
        /*0452*/ 	.byte	0x08
	.zero		1


	//   ....[54]....
        /*0454*/ 	.word	0x00000970
        /*0458*/ 	.word	0x000000ff
        /*045c*/ 	.word	0x000000d8
        /*0460*/ 	.short	0x0100
        /*0462*/ 	.byte	0x08
	.zero		1


	//   ....[55]....
        /*0464*/ 	.word	0x00000980
        /*0468*/ 	.word	0x000000ff
        /*046c*/ 	.word	0x00000220
        /*0470*/ 	.short	0x0100
        /*0472*/ 	.byte	0x08
	.zero		1


	//   ....[56]....
        /*0474*/ 	.word	0x00000990
        /*0478*/ 	.word	0x000000ff
        /*047c*/ 	.word	0x000000e0
        /*0480*/ 	.short	0x0100
        /*0482*/ 	.byte	0x08
	.zero		1


	//   ....[57]....
        /*0484*/ 	.word	0x000009a0
        /*0488*/ 	.word	0x000000ff
        /*048c*/ 	.word	0x00000228
        /*0490*/ 	.short	0x0100
        /*0492*/ 	.byte	0x08
	.zero		1


	//   ....[58]....
        /*0494*/ 	.word	0x000009b0
        /*0498*/ 	.word	0x000000ff
        /*049c*/ 	.word	0x000000e8
        /*04a0*/ 	.short	0x0100
        /*04a2*/ 	.byte	0x08
	.zero		1


	//   ....[59]....
        /*04a4*/ 	.word	0x000009c0
        /*04a8*/ 	.word	0x000000ff
        /*04ac*/ 	.word	0x00000230
        /*04b0*/ 	.short	0x0100
        /*04b2*/ 	.byte	0x08
	.zero		1


	//   ....[60]....
        /*04b4*/ 	.word	0x000009d0
        /*04b8*/ 	.word	0x000000ff
        /*04bc*/ 	.word	0x000000f0
        /*04c0*/ 	.short	0x0100
        /*04c2*/ 	.byte	0x08
	.zero		1


	//   ....[61]....
        /*04c4*/ 	.word	0x000009e0
        /*04c8*/ 	.word	0x000000ff
        /*04cc*/ 	.word	0x00000238
        /*04d0*/ 	.short	0x0100
        /*04d2*/ 	.byte	0x08
	.zero		1


	//   ....[62]....
        /*04d4*/ 	.word	0x000009f0
        /*04d8*/ 	.word	0x000000ff
        /*04dc*/ 	.word	0x000000f8
        /*04e0*/ 	.short	0x0100
        /*04e2*/ 	.byte	0x08
	.zero		1


	//   ....[63]....
        /*04e4*/ 	.word	0x00000a00
        /*04e8*/ 	.word	0x000000ff
        /*04ec*/ 	.word	0x00000240
        /*04f0*/ 	.short	0x0100
        /*04f2*/ 	.byte	0x08
	.zero		1


	//   ....[64]....
        /*04f4*/ 	.word	0x00000a10
        /*04f8*/ 	.word	0x000000ff
        /*04fc*/ 	.word	0x00000100
        /*0500*/ 	.short	0x0100
        /*0502*/ 	.byte	0x08
	.zero		1


	//   ....[65]....
        /*0504*/ 	.word	0x00000a20
        /*0508*/ 	.word	0x000000ff
        /*050c*/ 	.word	0x00000248
        /*0510*/ 	.short	0x0100
        /*0512*/ 	.byte	0x08
	.zero		1


	//   ....[66]....
        /*0514*/ 	.word	0x00000a30
        /*0518*/ 	.word	0x000000ff
        /*051c*/ 	.word	0x00000108
        /*0520*/ 	.short	0x0100
        /*0522*/ 	.byte	0x08
	.zero		1


	//   ....[67]....
        /*0524*/ 	.word	0x00000a40
        /*0528*/ 	.word	0x000000ff
        /*052c*/ 	.word	0x00000250
        /*0530*/ 	.short	0x0100
        /*0532*/ 	.byte	0x08
	.zero		1


	//   ....[68]....
        /*0534*/ 	.word	0x00000a50
        /*0538*/ 	.word	0x000000ff
        /*053c*/ 	.word	0x00000110
        /*0540*/ 	.short	0x0100
        /*0542*/ 	.byte	0x08
	.zero		1


	//   ....[69]....
        /*0544*/ 	.word	0x00000a60
        /*0548*/ 	.word	0x000000ff
        /*054c*/ 	.word	0x00000258
        /*0550*/ 	.short	0x0100
        /*0552*/ 	.byte	0x08
	.zero		1


	//   ....[70]....
        /*0554*/ 	.word	0x00000a70
        /*0558*/ 	.word	0x000000ff
        /*055c*/ 	.word	0x00000118
        /*0560*/ 	.short	0x0100
        /*0562*/ 	.byte	0x08
	.zero		1


	//   ....[71]....
        /*0564*/ 	.word	0x00000a80
        /*0568*/ 	.word	0x000000ff
        /*056c*/ 	.word	0x00000260
        /*0570*/ 	.short	0x0100
        /*0572*/ 	.byte	0x08
	.zero		1


	//   ....[72]....
        /*0574*/ 	.word	0x00000a90
        /*0578*/ 	.word	0x000000ff
        /*057c*/ 	.word	0x00000120
        /*0580*/ 	.short	0x0100
        /*0582*/ 	.byte	0x08
	.zero		1


	//   ....[73]....
        /*0584*/ 	.word	0x00000aa0
        /*0588*/ 	.word	0x000000ff
        /*058c*/ 	.word	0x00000268
        /*0590*/ 	.short	0x0100
        /*0592*/ 	.byte	0x08
	.zero		1


	//   ....[74]....
        /*0594*/ 	.word	0x00000ab0
        /*0598*/ 	.word	0x000000ff
        /*059c*/ 	.word	0x00000128
        /*05a0*/ 	.short	0x0100
        /*05a2*/ 	.byte	0x08
	.zero		1


	//   ....[75]....
        /*05a4*/ 	.word	0x00000ac0
        /*05a8*/ 	.word	0x000000ff
        /*05ac*/ 	.word	0x00000270
        /*05b0*/ 	.short	0x0100
        /*05b2*/ 	.byte	0x08
	.zero		1


	//   ....[76]....
        /*05b4*/ 	.word	0x00000ad0
        /*05b8*/ 	.word	0x000000ff
        /*05bc*/ 	.word	0x00000130
        /*05c0*/ 	.short	0x0100
        /*05c2*/ 	.byte	0x08
	.zero		1


	//   ....[77]....
        /*05c4*/ 	.word	0x00000ae0
        /*05c8*/ 	.word	0x000000ff
        /*05cc*/ 	.word	0x00000278
        /*05d0*/ 	.short	0x0100
        /*05d2*/ 	.byte	0x08
	.zero		1


	//   ....[78]....
        /*05d4*/ 	.word	0x00000af0
        /*05d8*/ 	.word	0x000000ff
        /*05dc*/ 	.word	0x00000138
        /*05e0*/ 	.short	0x0100
        /*05e2*/ 	.byte	0x08
	.zero		1


	//   ....[79]....
        /*05e4*/ 	.word	0x00000b00
        /*05e8*/ 	.word	0x000000ff
        /*05ec*/ 	.word	0x00000280
        /*05f0*/ 	.short	0x0100
        /*05f2*/ 	.byte	0x08
	.zero		1


	//   ....[80]....
        /*05f4*/ 	.word	0x00000b10
        /*05f8*/ 	.word	0x000000ff
        /*05fc*/ 	.word	0x00000140
        /*0600*/ 	.short	0x0100
        /*0602*/ 	.byte	0x08
	.zero		1


	//   ....[81]....
        /*0604*/ 	.word	0x00000b20
        /*0608*/ 	.word	0x000000ff
        /*060c*/ 	.word	0x00000288
        /*0610*/ 	.short	0x0100
        /*0612*/ 	.byte	0x08
	.zero		1


	//   ....[82]....
        /*0614*/ 	.word	0x00000c50
        /*0618*/ 	.word	0x000000ff
        /*061c*/ 	.word	0x00000290
        /*0620*/ 	.short	0x0100
        /*0622*/ 	.byte	0x09
	.zero		1


	//   ....[83]....
        /*0624*/ 	.word	0x00000c60
        /*0628*/ 	.word	0x000000ff
        /*062c*/ 	.word	0x00000298
        /*0630*/ 	.short	0x0100
        /*0632*/ 	.byte	0x09
	.zero		1


	//   ....[84]....
        /*0634*/ 	.word	0x00000d40
        /*0638*/ 	.word	0x000000ff
        /*063c*/ 	.word	0x000002a0
        /*0640*/ 	.short	0x0100
        /*0642*/ 	.byte	0x08
	.zero		1


	//   ....[85]....
        /*0644*/ 	.word	0x00000d50
        /*0648*/ 	.word	0x000000ff
        /*064c*/ 	.word	0x000002a8
        /*0650*/ 	.short	0x0100
        /*0652*/ 	.byte	0x08
	.zero		1


	//   ....[86]....
        /*0654*/ 	.word	0x00000e80
        /*0658*/ 	.word	0x000000ff
        /*065c*/ 	.word	0x000002b0
        /*0660*/ 	.short	0x0100
        /*0662*/ 	.byte	0x08
	.zero		1


	//   ....[87]....
        /*0664*/ 	.word	0x00000e90
        /*0668*/ 	.word	0x000000ff
        /*066c*/ 	.word	0x000002c0
        /*0670*/ 	.short	0x0100
        /*0672*/ 	.byte	0x08
	.zero		1


	//   ....[88]....
        /*0674*/ 	.word	0x00000ea0
        /*0678*/ 	.word	0x000000ff
        /*067c*/ 	.word	0x000002b8
        /*0680*/ 	.short	0x0100
        /*0682*/ 	.byte	0x08
	.zero		1


	//   ....[89]....
        /*0684*/ 	.word	0x00000eb0
        /*0688*/ 	.word	0x000000ff
        /*068c*/ 	.word	0x000002c8
        /*0690*/ 	.short	0x0100
        /*0692*/ 	.byte	0x08
	.zero		1


	//   ....[90]....
        /*0694*/ 	.word	0x00000fd0
        /*0698*/ 	.word	0x000000ff
        /*069c*/ 	.word	0x000002d0
        /*06a0*/ 	.short	0x0100
        /*06a2*/ 	.byte	0x09
	.zero		1


	//   ....[91]....
        /*06a4*/ 	.word	0x00000fe0
        /*06a8*/ 	.word	0x000000ff
        /*06ac*/ 	.word	0x000002f0
        /*06b0*/ 	.short	0x0100
        /*06b2*/ 	.byte	0x09
	.zero		1


	//   ....[92]....
        /*06b4*/ 	.word	0x00000ff0
        /*06b8*/ 	.word	0x000000ff
        /*06bc*/ 	.word	0x000002d8
        /*06c0*/ 	.short	0x0100
        /*06c2*/ 	.byte	0x09
	.zero		1


	//   ....[93]....
        /*06c4*/ 	.word	0x00001000
        /*06c8*/ 	.word	0x000000ff
        /*06cc*/ 	.word	0x000002f8
        /*06d0*/ 	.short	0x0100
        /*06d2*/ 	.byte	0x09
	.zero		1


	//   ....[94]....
        /*06d4*/ 	.word	0x00001010
        /*06d8*/ 	.word	0x000000ff
        /*06dc*/ 	.word	0x000002e0
        /*06e0*/ 	.short	0x0100
        /*06e2*/ 	.byte	0x09
	.zero		1


	//   ....[95]....
        /*06e4*/ 	.word	0x00001020
        /*06e8*/ 	.word	0x000000ff
        /*06ec*/ 	.word	0x00000300
        /*06f0*/ 	.short	0x0100
        /*06f2*/ 	.byte	0x09
	.zero		1


	//   ....[96]....
        /*06f4*/ 	.word	0x00001030
        /*06f8*/ 	.word	0x000000ff
        /*06fc*/ 	.word	0x000002e8
        /*0700*/ 	.short	0x0100
        /*0702*/ 	.byte	0x09
	.zero		1


	//   ....[97]....
        /*0704*/ 	.word	0x00001040
        /*0708*/ 	.word	0x000000ff
        /*070c*/ 	.word	0x00000308
        /*0710*/ 	.short	0x0100
        /*0712*/ 	.byte	0x09
	.zero		1


	//   ....[98]....
        /*0714*/ 	.word	0x00001130
        /*0718*/ 	.word	0x000000ff
        /*071c*/ 	.word	0x00000310
        /*0720*/ 	.short	0x0100
        /*0722*/ 	.byte	0x08
	.zero		1


	//   ....[99]....
        /*0724*/ 	.word	0x00001140
        /*0728*/ 	.word	0x000000ff
        /*072c*/ 	.word	0x00000320
        /*0730*/ 	.short	0x0100
        /*0732*/ 	.byte	0x08
	.zero		1


	//   ....[100]....
        /*0734*/ 	.word	0x00001150
        /*0738*/ 	.word	0x000000ff
        /*073c*/ 	.word	0x00000318
        /*0740*/ 	.short	0x0100
        /*0742*/ 	.byte	0x08
	.zero		1


	//   ....[101]....
        /*0744*/ 	.word	0x00001160
        /*0748*/ 	.word	0x000000ff
        /*074c*/ 	.word	0x00000328
        /*0750*/ 	.short	0x0100
        /*0752*/ 	.byte	0x08
	.zero		1


	//   ....[102]....
        /*0754*/ 	.word	0x00001250
        /*0758*/ 	.word	0x000000ff
        /*075c*/ 	.word	0x00000330
        /*0760*/ 	.short	0x0100
        /*0762*/ 	.byte	0x06
	.zero		1


	//   ....[103]....
        /*0764*/ 	.word	0x00001c60
        /*0768*/ 	.word	0x00000003
        /*076c*/ 	.word	0x00000320
        /*0770*/ 	.short	0x010a
        /*0772*/ 	.byte	0xff
	.zero		1


	//   ....[104]....
        /*0774*/ 	.word	0x00001c90
        /*0778*/ 	.word	0x00000003
        /*077c*/ 	.word	0x00000310
        /*0780*/ 	.short	0x0101
        /*0782*/ 	.byte	0xff
	.zero		1


	//   ....[105]....
        /*0784*/ 	.word	0x00001d90
        /*0788*/ 	.word	0x000000ff
        /*078c*/ 	.word	0x00000148
        /*0790*/ 	.short	0x010a
        /*0792*/ 	.byte	0x08
	.zero		1


	//   ....[106]....
        /*0794*/ 	.word	0x00001e60
        /*0798*/ 	.word	0x000000ff
        /*079c*/ 	.word	0x00000148
        /*07a0*/ 	.short	0x010a
        /*07a2*/ 	.byte	0x21
	.zero		1


	//   ....[107]....
        /*07a4*/ 	.word	0x00002010
        /*07a8*/ 	.word	0x000000ff
        /*07ac*/ 	.word	0x00000148
        /*07b0*/ 	.short	0x010a
        /*07b2*/ 	.byte	0x08
	.zero		1


	//   ....[108]....
        /*07b4*/ 	.word	0x00002110
        /*07b8*/ 	.word	0x000000ff
        /*07bc*/ 	.word	0x000002a8
        /*07c0*/ 	.short	0x0101
        /*07c2*/ 	.byte	0x04
	.zero		1


	//   ....[109]....
        /*07c4*/ 	.word	0x00002130
        /*07c8*/ 	.word	0x000000ff
        /*07cc*/ 	.word	0x00000148
        /*07d0*/ 	.short	0x010a
        /*07d2*/ 	.byte	0x08
	.zero		1


	//   ....[110]....
        /*07d4*/ 	.word	0x000021b0
        /*07d8*/ 	.word	0x000000ff
        /*07dc*/ 	.word	0x00000148
        /*07e0*/ 	.short	0x010a
        /*07e2*/ 	.byte	0x11
	.zero		1


	//   ....[111]....
        /*07e4*/ 	.word	0x00002340
        /*07e8*/ 	.word	0x000000ff
        /*07ec*/ 	.word	0x00000148
        /*07f0*/ 	.short	0x010a
        /*07f2*/ 	.byte	0x08
	.zero		1


	//   ....[112]....
        /*07f4*/ 	.word	0x00002490
        /*07f8*/ 	.word	0x00000002
        /*07fc*/ 	.word	0x000002b0
        /*0800*/ 	.short	0x010a
        /*0802*/ 	.byte	0xff
	.zero		1


	//   ....[113]....
        /*0804*/ 	.word	0x00002550
        /*0808*/ 	.word	0x00000002
        /*080c*/ 	.word	0x00000000
        /*0810*/ 	.short	0x0101
        /*0812*/ 	.byte	0xff
	.zero		1


	//   ....[114]....
        /*0814*/ 	.word	0x00002ab0
        /*0818*/ 	.word	0x000000ff
        /*081c*/ 	.word	0x00000000
        /*0820*/ 	.short	0x010a
        /*0822*/ 	.byte	0x05
	.zero		1


	//   ....[115]....
        /*0824*/ 	.word	0x00002b40
        /*0828*/ 	.word	0x000000ff
        /*082c*/ 	.word	0x00000000
        /*0830*/ 	.short	0x010a
        /*0832*/ 	.byte	0x05
	.zero		1


	//   ....[116]....
        /*0834*/ 	.word	0x00002bd0
        /*0838*/ 	.word	0x000000ff
        /*083c*/ 	.word	0x00000000
        /*0840*/ 	.short	0x010a
        /*0842*/ 	.byte	0x05
	.zero		1


	//   ....[117]....
        /*0844*/ 	.word	0x00002c60
        /*0848*/ 	.word	0x000000ff
        /*084c*/ 	.word	0x00000000
        /*0850*/ 	.short	0x010a
        /*0852*/ 	.byte	0x05
	.zero		1


	//   ....[118]....
        /*0854*/ 	.word	0x00002cf0
        /*0858*/ 	.word	0x000000ff
        /*085c*/ 	.word	0x00000000
        /*0860*/ 	.short	0x010a
        /*0862*/ 	.byte	0x05
	.zero		1


	//   ....[119]....
        /*0864*/ 	.word	0x00002d80
        /*0868*/ 	.word	0x000000ff
        /*086c*/ 	.word	0x00000000
        /*0870*/ 	.short	0x010a
        /*0872*/ 	.byte	0x05
	.zero		1


	//   ....[120]....
        /*0874*/ 	.word	0x00002e10
        /*0878*/ 	.word	0x000000ff
        /*087c*/ 	.word	0x00000000
        /*0880*/ 	.short	0x010a
        /*0882*/ 	.byte	0x05
	.zero		1


	//   ....[121]....
        /*0884*/ 	.word	0x00002ea0
        /*0888*/ 	.word	0x000000ff
        /*088c*/ 	.word	0x00000000
        /*0890*/ 	.short	0x010a
        /*0892*/ 	.byte	0x05
	.zero		1


	//   ....[122]....
        /*0894*/ 	.word	0x00002f30
        /*0898*/ 	.word	0x000000ff
        /*089c*/ 	.word	0x00000000
        /*08a0*/ 	.short	0x010a
        /*08a2*/ 	.byte	0x05
	.zero		1


	//   ....[123]....
        /*08a4*/ 	.word	0x00002fc0
        /*08a8*/ 	.word	0x000000ff
        /*08ac*/ 	.word	0x00000000
        /*08b0*/ 	.short	0x010a
        /*08b2*/ 	.byte	0x05
	.zero		1


	//   ....[124]....
        /*08b4*/ 	.word	0x00003050
        /*08b8*/ 	.word	0x000000ff
        /*08bc*/ 	.word	0x00000000
        /*08c0*/ 	.short	0x010a
        /*08c2*/ 	.byte	0x05
	.zero		1


	//   ....[125]....
        /*08c4*/ 	.word	0x000030e0
        /*08c8*/ 	.word	0x000000ff
        /*08cc*/ 	.word	0x00000000
        /*08d0*/ 	.short	0x010a
        /*08d2*/ 	.byte	0x05
	.zero		1


	//   ....[126]....
        /*08d4*/ 	.word	0x00003170
        /*08d8*/ 	.word	0x000000ff
        /*08dc*/ 	.word	0x00000000
        /*08e0*/ 	.short	0x010a
        /*08e2*/ 	.byte	0x05
	.zero		1


	//   ....[127]....
        /*08e4*/ 	.word	0x00003200
        /*08e8*/ 	.word	0x000000ff
        /*08ec*/ 	.word	0x00000000
        /*08f0*/ 	.short	0x010a
        /*08f2*/ 	.byte	0x05
	.zero		1


	//   ....[128]....
        /*08f4*/ 	.word	0x00003290
        /*08f8*/ 	.word	0x000000ff
        /*08fc*/ 	.word	0x00000000
        /*0900*/ 	.short	0x010a
        /*0902*/ 	.byte	0x05
	.zero		1


	//   ....[129]....
        /*0904*/ 	.word	0x00003320
        /*0908*/ 	.word	0x000000ff
        /*090c*/ 	.word	0x00000000
        /*0910*/ 	.short	0x010a
        /*0912*/ 	.byte	0x05
	.zero		1


	//   ....[130]....
        /*0914*/ 	.word	0x000033b0
        /*0918*/ 	.word	0x000000ff
        /*091c*/ 	.word	0x00000000
        /*0920*/ 	.short	0x010a
        /*0922*/ 	.byte	0x05
	.zero		1


	//   ....[131]....
        /*0924*/ 	.word	0x00003440
        /*0928*/ 	.word	0x000000ff
        /*092c*/ 	.word	0x00000000
        /*0930*/ 	.short	0x010a
        /*0932*/ 	.byte	0x05
	.zero		1


	//   ....[132]....
        /*0934*/ 	.word	0x000034d0
        /*0938*/ 	.word	0x000000ff
        /*093c*/ 	.word	0x00000000
        /*0940*/ 	.short	0x010a
        /*0942*/ 	.byte	0x05
	.zero		1


	//   ....[133]....
        /*0944*/ 	.word	0x00003560
        /*0948*/ 	.word	0x000000ff
        /*094c*/ 	.word	0x00000000
        /*0950*/ 	.short	0x010a
        /*0952*/ 	.byte	0x05
	.zero		1


	//   ....[134]....
        /*0954*/ 	.word	0x000035f0
        /*0958*/ 	.word	0x000000ff
        /*095c*/ 	.word	0x00000000
        /*0960*/ 	.short	0x010a
        /*0962*/ 	.byte	0x05
	.zero		1


	//   ....[135]....
        /*0964*/ 	.word	0x00003680
        /*0968*/ 	.word	0x000000ff
        /*096c*/ 	.word	0x00000000
        /*0970*/ 	.short	0x010a
        /*0972*/ 	.byte	0x05
	.zero		1


	//   ....[136]....
        /*0974*/ 	.word	0x00003710
        /*0978*/ 	.word	0x000000ff
        /*097c*/ 	.word	0x00000000
        /*0980*/ 	.short	0x010a
        /*0982*/ 	.byte	0x05
	.zero		1


	//   ....[137]....
        /*0984*/ 	.word	0x000037a0
        /*0988*/ 	.word	0x000000ff
        /*098c*/ 	.word	0x00000000
        /*0990*/ 	.short	0x010a
        /*0992*/ 	.byte	0x05
	.zero		1


	//   ....[138]....
        /*0994*/ 	.word	0x00003830
        /*0998*/ 	.word	0x000000ff
        /*099c*/ 	.word	0x00000000
        /*09a0*/ 	.short	0x010a
        /*09a2*/ 	.byte	0x05
	.zero		1


	//   ....[139]....
        /*09a4*/ 	.word	0x000038c0
        /*09a8*/ 	.word	0x000000ff
        /*09ac*/ 	.word	0x00000000
        /*09b0*/ 	.short	0x010a
        /*09b2*/ 	.byte	0x05
	.zero		1


	//   ....[140]....
        /*09b4*/ 	.word	0x00003950
        /*09b8*/ 	.word	0x000000ff
        /*09bc*/ 	.word	0x00000000
        /*09c0*/ 	.short	0x010a
        /*09c2*/ 	.byte	0x05
	.zero		1


	//   ....[141]....
        /*09c4*/ 	.word	0x000039e0
        /*09c8*/ 	.word	0x000000ff
        /*09cc*/ 	.word	0x00000000
        /*09d0*/ 	.short	0x010a
        /*09d2*/ 	.byte	0x05
	.zero		1


	//   ....[142]....
        /*09d4*/ 	.word	0x00003a70
        /*09d8*/ 	.word	0x000000ff
        /*09dc*/ 	.word	0x00000000
        /*09e0*/ 	.short	0x010a
        /*09e2*/ 	.byte	0x05
	.zero		1


	//   ....[143]....
        /*09e4*/ 	.word	0x00003b00
        /*09e8*/ 	.word	0x000000ff
        /*09ec*/ 	.word	0x00000000
        /*09f0*/ 	.short	0x010a
        /*09f2*/ 	.byte	0x05
	.zero		1


	//   ....[144]....
        /*09f4*/ 	.word	0x00003b90
        /*09f8*/ 	.word	0x000000ff
        /*09fc*/ 	.word	0x00000000
        /*0a00*/ 	.short	0x010a
        /*0a02*/ 	.byte	0x05
	.zero		1


	//   ....[145]....
        /*0a04*/ 	.word	0x00003c20
        /*0a08*/ 	.word	0x000000ff
        /*0a0c*/ 	.word	0x00000000
        /*0a10*/ 	.short	0x010a
        /*0a12*/ 	.byte	0x05
	.zero		1


	//   ....[146]....
        /*0a14*/ 	.word	0x00003cb0
        /*0a18*/ 	.word	0x000000ff
        /*0a1c*/ 	.word	0x00000000
        /*0a20*/ 	.short	0x010a
        /*0a22*/ 	.byte	0x05
	.zero		1


	//   ....[147]....
        /*0a24*/ 	.word	0x00003d40
        /*0a28*/ 	.word	0x000000ff
        /*0a2c*/ 	.word	0x00000000
        /*0a30*/ 	.short	0x010a
        /*0a32*/ 	.byte	0x05
	.zero		1


	//   ....[148]....
        /*0a34*/ 	.word	0x00003dd0
        /*0a38*/ 	.word	0x000000ff
        /*0a3c*/ 	.word	0x00000000
        /*0a40*/ 	.short	0x010a
        /*0a42*/ 	.byte	0x05
	.zero		1


	//   ....[149]....
        /*0a44*/ 	.word	0x00003e60
        /*0a48*/ 	.word	0x000000ff
        /*0a4c*/ 	.word	0x00000000
        /*0a50*/ 	.short	0x010a
        /*0a52*/ 	.byte	0x05
	.zero		1


	//   ....[150]....
        /*0a54*/ 	.word	0x00003ef0
        /*0a58*/ 	.word	0x000000ff
        /*0a5c*/ 	.word	0x00000000
        /*0a60*/ 	.short	0x010a
        /*0a62*/ 	.byte	0x05
	.zero		1


	//   ....[151]....
        /*0a64*/ 	.word	0x00003f80
        /*0a68*/ 	.word	0x000000ff
        /*0a6c*/ 	.word	0x00000000
        /*0a70*/ 	.short	0x010a
        /*0a72*/ 	.byte	0x05
	.zero		1


	//   ....[152]....
        /*0a74*/ 	.word	0x00004010
        /*0a78*/ 	.word	0x000000ff
        /*0a7c*/ 	.word	0x00000000
        /*0a80*/ 	.short	0x010a
        /*0a82*/ 	.byte	0x05
	.zero		1


	//   ....[153]....
        /*0a84*/ 	.word	0x000040a0
        /*0a88*/ 	.word	0x000000ff
        /*0a8c*/ 	.word	0x00000000
        /*0a90*/ 	.short	0x010a
        /*0a92*/ 	.byte	0x05
	.zero		1


	//   ....[154]....
        /*0a94*/ 	.word	0x00004140
        /*0a98*/ 	.word	0x00000000
        /*0a9c*/ 	.word	0x00000000
        /*0aa0*/ 	.short	0x010a
        /*0aa2*/ 	.byte	0xff
	.zero		1


	//   ....[155]....
        /*0aa4*/ 	.word	0x00004270
        /*0aa8*/ 	.word	0x00000000
        /*0aac*/ 	.word	0x00000310
        /*0ab0*/ 	.short	0x010a
        /*0ab2*/ 	.byte	0xff
	.zero		1


	//   ....[156]....
        /*0ab4*/ 	.word	0x000042e0
        /*0ab8*/ 	.word	0x00000004
        /*0abc*/ 	.word	0x00000000
        /*0ac0*/ 	.short	0x0101
        /*0ac2*/ 	.byte	0xff
	.zero		1


	//   ....[157]....
        /*0ac4*/ 	.word	0x00004300
        /*0ac8*/ 	.word	0x000000ff
        /*0acc*/ 	.word	0x000002c0
        /*0ad0*/ 	.short	0x010a
        /*0ad2*/ 	.byte	0x05
	.zero		1


	//   ....[158]....
        /*0ad4*/ 	.word	0x00004420
        /*0ad8*/ 	.word	0x00000000
        /*0adc*/ 	.word	0x000002b0
        /*0ae0*/ 	.short	0x010a
        /*0ae2*/ 	.byte	0xff
	.zero		1


	//   ....[159]....
        /*0ae4*/ 	.word	0x00004520
        /*0ae8*/ 	.word	0x00000000
        /*0aec*/ 	.word	0x00000000
        /*0af0*/ 	.short	0x0101
        /*0af2*/ 	.byte	0xff
	.zero		1


	//   ....[160]....
        /*0af4*/ 	.word	0x000045b0
        /*0af8*/ 	.word	0x000000ff
        /*0afc*/ 	.word	0x000002c0
        /*0b00*/ 	.short	0x0106
        /*0b02*/ 	.byte	0x05
	.zero		1


	//   ....[161]....
        /*0b04*/ 	.word	0x000045d0
        /*0b08*/ 	.word	0x000000ff
        /*0b0c*/ 	.word	0x000002c0
        /*0b10*/ 	.short	0x010a
        /*0b12*/ 	.byte	0x05
	.zero		1


	//   ....[162]....
        /*0b14*/ 	.word	0x00004660
        /*0b18*/ 	.word	0x000000ff
        /*0b1c*/ 	.word	0x000002c0
        /*0b20*/ 	.short	0x0106
        /*0b22*/ 	.byte	0x04
	.zero		1


	//   ....[163]....
        /*0b24*/ 	.word	0x000046a0
        /*0b28*/ 	.word	0x00000000
        /*0b2c*/ 	.word	0x000002c0
        /*0b30*/ 	.short	0x010a
        /*0b32*/ 	.byte	0xff
	.zero		1


	//   ....[164]....
        /*0b34*/ 	.word	0x000048e0
        /*0b38*/ 	.word	0x000000ff
        /*0b3c*/ 	.word	0x00000008
        /*0b40*/ 	.short	0x010a
        /*0b42*/ 	.byte	0x06
	.zero		1


	//   ....[165]....
        /*0b44*/ 	.word	0x00004900
        /*0b48*/ 	.word	0x000000ff
        /*0b4c*/ 	.word	0x00000008
        /*0b50*/ 	.short	0x010a
        /*0b52*/ 	.byte	0x06
	.zero		1


	//   ....[166]....
        /*0b54*/ 	.word	0x00004a90
        /*0b58*/ 	.word	0x000000ff
        /*0b5c*/ 	.word	0x00000008
        /*0b60*/ 	.short	0x010a
        /*0b62*/ 	.byte	0x06
	.zero		1


	//   ....[167]....
        /*0b64*/ 	.word	0x00004ab0
        /*0b68*/ 	.word	0x000000ff
        /*0b6c*/ 	.word	0x00000008
        /*0b70*/ 	.short	0x010a
        /*0b72*/ 	.byte	0x06
	.zero		1


	//   ....[168]....
        /*0b74*/ 	.word	0x00004b70
        /*0b78*/ 	.word	0x000000ff
        /*0b7c*/ 	.word	0x00000000
        /*0b80*/ 	.short	0x0101
        /*0b82*/ 	.byte	0x07
	.zero		1


	//   ....[169]....
        /*0b84*/ 	.word	0x00004e50
        /*0b88*/ 	.word	0x00000000
        /*0b8c*/ 	.word	0x000002b0
        /*0b90*/ 	.short	0x010a
        /*0b92*/ 	.byte	0xff
	.zero		1


	//   ....[170]....
        /*0b94*/ 	.word	0x00004f10
        /*0b98*/ 	.word	0x00000000
        /*0b9c*/ 	.word	0x00000000
        /*0ba0*/ 	.short	0x0101
        /*0ba2*/ 	.byte	0xff
	.zero		1


	//   ....[171]....
        /*0ba4*/ 	.word	0x00004fc0
        /*0ba8*/ 	.word	0x000000ff
        /*0bac*/ 	.word	0x00000000
        /*0bb0*/ 	.short	0x010a
        /*0bb2*/ 	.byte	0x06
	.zero		1


	//   ....[172]....
        /*0bb4*/ 	.word	0x00004fd0
        /*0bb8*/ 	.word	0x000000ff
        /*0bbc*/ 	.word	0x000002f0
        /*0bc0*/ 	.short	0x010a
        /*0bc2*/ 	.byte	0x0b
	.zero		1


	//   ....[173]....
        /*0bc4*/ 	.word	0x00005090
        /*0bc8*/ 	.word	0x000000ff
        /*0bcc*/ 	.word	0x00000000
        /*0bd0*/ 	.short	0x010a
        /*0bd2*/ 	.byte	0x09
	.zero		1


	//   ....[174]....
        /*0bd4*/ 	.word	0x000051d0
        /*0bd8*/ 	.word	0x000000ff
        /*0bdc*/ 	.word	0x00000000
        /*0be0*/ 	.short	0x010a
        /*0be2*/ 	.byte	0x06
	.zero		1


	//   ....[175]....
        /*0be4*/ 	.word	0x000053d0
        /*0be8*/ 	.word	0x000000ff
        /*0bec*/ 	.word	0x00000000
        /*0bf0*/ 	.short	0x010a
        /*0bf2*/ 	.byte	0x07
	.zero		1


	//   ....[176]....
        /*0bf4*/ 	.word	0x00005460
        /*0bf8*/ 	.word	0x000000ff
        /*0bfc*/ 	.word	0x00000000
        /*0c00*/ 	.short	0x010a
        /*0c02*/ 	.byte	0x07
	.zero		1


	//   ....[177]....
        /*0c04*/ 	.word	0x000054f0
        /*0c08*/ 	.word	0x000000ff
        /*0c0c*/ 	.word	0x00000000
        /*0c10*/ 	.short	0x010a
        /*0c12*/ 	.byte	0x07
	.zero		1


	//   ....[178]....
        /*0c14*/ 	.word	0x00005590
        /*0c18*/ 	.word	0x00000000
        /*0c1c*/ 	.word	0x00000000
        /*0c20*/ 	.short	0x010a
        /*0c22*/ 	.byte	0xff
	.zero		1


	//   ....[179]....
        /*0c24*/ 	.word	0x000055d0
        /*0c28*/ 	.word	0x00000000
        /*0c2c*/ 	.word	0x00000000
        /*0c30*/ 	.short	0x010a
        /*0c32*/ 	.byte	0xff
	.zero		1


	//   ....[180]....
        /*0c34*/ 	.word	0x00005640
        /*0c38*/ 	.word	0x000000ff
        /*0c3c*/ 	.word	0x00000000
        /*0c40*/ 	.short	0x0101
        /*0c42*/ 	.byte	0x05
	.zero		1


	//   ....[181]....
        /*0c44*/ 	.word	0x00005680
        /*0c48*/ 	.word	0x000000ff
        /*0c4c*/ 	.word	0x00000330
        /*0c50*/ 	.short	0x010a
        /*0c52*/ 	.byte	0x08
	.zero		1


	//   ....[182]....
        /*0c54*/ 	.word	0x000056d0
        /*0c58*/ 	.word	0x000000ff
        /*0c5c*/ 	.word	0x00000000
        /*0c60*/ 	.short	0x0101
        /*0c62*/ 	.byte	0x05
	.zero		1


	//   ....[183]....
        /*0c64*/ 	.word	0x00005ae0
        /*0c68*/ 	.word	0x00000000
        /*0c6c*/ 	.word	0x000002b0
        /*0c70*/ 	.short	0x010a
        /*0c72*/ 	.byte	0xff
	.zero		1


	//   ....[184]....
        /*0c74*/ 	.word	0x00005bd0
        /*0c78*/ 	.word	0x00000000
        /*0c7c*/ 	.word	0x00000000
        /*0c80*/ 	.short	0x0101
        /*0c82*/ 	.byte	0xff
	.zero		1


	//   ....[185]....
        /*0c84*/ 	.word	0x00005ef0
        /*0c88*/ 	.word	0x000000ff
        /*0c8c*/ 	.word	0x000002a8
        /*0c90*/ 	.short	0x010a
        /*0c92*/ 	.byte	0x06
	.zero		1


	//   ....[186]....
        /*0c94*/ 	.word	0x00006070
        /*0c98*/ 	.word	0x000000ff
        /*0c9c*/ 	.word	0x00000298
        /*0ca0*/ 	.short	0x010a
        /*0ca2*/ 	.byte	0x06
	.zero		1


	//   ....[187]....
        /*0ca4*/ 	.word	0x000063a0
        /*0ca8*/ 	.word	0x000000ff
        /*0cac*/ 	.word	0x00000290
        /*0cb0*/ 	.short	0x010b
        /*0cb2*/ 	.byte	0x06
	.zero		1


	//   ....[188]....
        /*0cb4*/ 	.word	0x000063c0
        /*0cb8*/ 	.word	0x000000ff
        /*0cbc*/ 	.word	0x00000000
        /*0cc0*/ 	.short	0x0101
        /*0cc2*/ 	.byte	0x25
	.zero		1


	//   ....[189]....
        /*0cc4*/ 	.word	0x00006400
        /*0cc8*/ 	.word	0x00000000
        /*0ccc*/ 	.word	0x00000298
        /*0cd0*/ 	.short	0x010a
        /*0cd2*/ 	.byte	0xff
	.zero		1


	//   ....[190]....
        /*0cd4*/ 	.word	0x00006730
        /*0cd8*/ 	.word	0x00000000
        /*0cdc*/ 	.word	0x000002b0
        /*0ce0*/ 	.short	0x010a
        /*0ce2*/ 	.byte	0xff
	.zero		1


	//   ....[191]....
        /*0ce4*/ 	.word	0x00006840
        /*0ce8*/ 	.word	0x00000000
        /*0cec*/ 	.word	0x00000000
        /*0cf0*/ 	.short	0x0101
        /*0cf2*/ 	.byte	0xff
	.zero		1


	//   ....[192]....
        /*0cf4*/ 	.word	0x000071e0
        /*0cf8*/ 	.word	0x000000ff
        /*0cfc*/ 	.word	0x00000290
        /*0d00*/ 	.short	0x010a
        /*0d02*/ 	.byte	0x2b
	.zero		1


	//   ....[193]....
        /*0d04*/ 	.word	0x000071f0
        /*0d08*/ 	.word	0x000000b5
        /*0d0c*/ 	.word	0x000002d0
        /*0d10*/ 	.short	0x010a
        /*0d12*/ 	.byte	0xff
	.zero		1


	//   ....[194]....
        /*0d14*/ 	.word	0x00007380
        /*0d18*/ 	.word	0x000000ff
        /*0d1c*/ 	.word	0x00000290
        /*0d20*/ 	.short	0x010a
        /*0d22*/ 	.byte	0x2b
	.zero		1


	//   ....[195]....
        /*0d24*/ 	.word	0x00007480
        /*0d28*/ 	.word	0x000000ff
        /*0d2c*/ 	.word	0x00000000
        /*0d30*/ 	.short	0x0101
        /*0d32*/ 	.byte	0x04
	.zero		1


	//   ....[196]....
        /*0d34*/ 	.word	0x000074e0
        /*0d38*/ 	.word	0x000000b5
        /*0d3c*/ 	.word	0x000002d0
        /*0d40*/ 	.short	0x010a
        /*0d42*/ 	.byte	0xff
	.zero		1


	//   ....[197]....
        /*0d44*/ 	.word	0x00007780
        /*0d48*/ 	.word	0x000000b5
        /*0d4c*/ 	.word	0x00000000
        /*0d50*/ 	.short	0x0101
        /*0d52*/ 	.byte	0xff
	.zero		1


	//   ....[198]....
        /*0d54*/ 	.word	0x00008940
        /*0d58*/ 	.word	0x00000003
        /*0d5c*/ 	.word	0x00000320
        /*0d60*/ 	.short	0x010a
        /*0d62*/ 	.byte	0xff
	.zero		1


	//   ....[199]....
        /*0d64*/ 	.word	0x000089a0
        /*0d68*/ 	.word	0x00000002
        /*0d6c*/ 	.word	0x00000148
        /*0d70*/ 	.short	0x010a
        /*0d72*/ 	.byte	0xff
	.zero		1


	//   ....[200]....
        /*0d74*/ 	.word	0x00008a00
        /*0d78*/ 	.word	0x00000002
        /*0d7c*/ 	.word	0x00000148
        /*0d80*/ 	.short	0x010a
        /*0d82*/ 	.byte	0xff
	.zero		1


	//   ....[201]....
        /*0d84*/ 	.word	0x00008a50
        /*0d88*/ 	.word	0x00000002
        /*0d8c*/ 	.word	0x000002b0
        /*0d90*/ 	.short	0x010a
        /*0d92*/ 	.byte	0xff
	.zero		1


	//   ....[202]....
        /*0d94*/ 	.word	0x00008ab0
        /*0d98*/ 	.word	0x00000000
        /*0d9c*/ 	.word	0x00000000
        /*0da0*/ 	.short	0x010a
        /*0da2*/ 	.byte	0xff
	.zero		1


	//   ....[203]....
        /*0da4*/ 	.word	0x00008b10
        /*0da8*/ 	.word	0x00000000
        /*0dac*/ 	.word	0x00000000
        /*0db0*/ 	.short	0x010a
        /*0db2*/ 	.byte	0xff
	.zero		1


	//   ....[204]....
        /*0db4*/ 	.word	0x00008b70
        /*0db8*/ 	.word	0x00000000
        /*0dbc*/ 	.word	0x00000000
        /*0dc0*/ 	.short	0x010a
        /*0dc2*/ 	.byte	0xff
	.zero		1


	//   ....[205]....
        /*0dc4*/ 	.word	0x00008bd0
        /*0dc8*/ 	.word	0x00000000
        /*0dcc*/ 	.word	0x00000000
        /*0dd0*/ 	.short	0x010a
        /*0dd2*/ 	.byte	0xff
	.zero		1


	//   ....[206]....
        /*0dd4*/ 	.word	0x00008c30
        /*0dd8*/ 	.word	0x00000000
        /*0ddc*/ 	.word	0x00000000
        /*0de0*/ 	.short	0x010a
        /*0de2*/ 	.byte	0xff
	.zero		1


	//   ....[207]....
        /*0de4*/ 	.word	0x00008c90
        /*0de8*/ 	.word	0x00000000
        /*0dec*/ 	.word	0x00000000
        /*0df0*/ 	.short	0x010a
        /*0df2*/ 	.byte	0xff
	.zero		1


	//   ....[208]....
        /*0df4*/ 	.word	0x00008cf0
        /*0df8*/ 	.word	0x00000000
        /*0dfc*/ 	.word	0x00000000
        /*0e00*/ 	.short	0x010a
        /*0e02*/ 	.byte	0xff
	.zero		1


	//   ....[209]....
        /*0e04*/ 	.word	0x00008d50
        /*0e08*/ 	.word	0x00000000
        /*0e0c*/ 	.word	0x00000000
        /*0e10*/ 	.short	0x010a
        /*0e12*/ 	.byte	0xff
	.zero		1


	//   ....[210]....
        /*0e14*/ 	.word	0x00008db0
        /*0e18*/ 	.word	0x00000000
        /*0e1c*/ 	.word	0x00000000
        /*0e20*/ 	.short	0x010a
        /*0e22*/ 	.byte	0xff
	.zero		1


	//   ....[211]....
        /*0e24*/ 	.word	0x00008e10
        /*0e28*/ 	.word	0x00000000
        /*0e2c*/ 	.word	0x00000000
        /*0e30*/ 	.short	0x010a
        /*0e32*/ 	.byte	0xff
	.zero		1


	//   ....[212]....
        /*0e34*/ 	.word	0x00008e70
        /*0e38*/ 	.word	0x00000000
        /*0e3c*/ 	.word	0x00000000
        /*0e40*/ 	.short	0x010a
        /*0e42*/ 	.byte	0xff
	.zero		1


	//   ....[213]....
        /*0e44*/ 	.word	0x00008ed0
        /*0e48*/ 	.word	0x00000000
        /*0e4c*/ 	.word	0x00000000
        /*0e50*/ 	.short	0x010a
        /*0e52*/ 	.byte	0xff
	.zero		1


	//   ....[214]....
        /*0e54*/ 	.word	0x00008f30
        /*0e58*/ 	.word	0x00000000
        /*0e5c*/ 	.word	0x00000000
        /*0e60*/ 	.short	0x010a
        /*0e62*/ 	.byte	0xff
	.zero		1


	//   ....[215]....
        /*0e64*/ 	.word	0x00008f90
        /*0e68*/ 	.word	0x00000000
        /*0e6c*/ 	.word	0x00000000
        /*0e70*/ 	.short	0x010a
        /*0e72*/ 	.byte	0xff
	.zero		1


	//   ....[216]....
        /*0e74*/ 	.word	0x00008ff0
        /*0e78*/ 	.word	0x00000000
        /*0e7c*/ 	.word	0x00000000
        /*0e80*/ 	.short	0x010a
        /*0e82*/ 	.byte	0xff
	.zero		1


	//   ....[217]....
        /*0e84*/ 	.word	0x00009050
        /*0e88*/ 	.word	0x00000000
        /*0e8c*/ 	.word	0x00000000
        /*0e90*/ 	.short	0x010a
        /*0e92*/ 	.byte	0xff
	.zero		1


	//   ....[218]....
        /*0e94*/ 	.word	0x000090b0
        /*0e98*/ 	.word	0x00000000
        /*0e9c*/ 	.word	0x00000000
        /*0ea0*/ 	.short	0x010a
        /*0ea2*/ 	.byte	0xff
	.zero		1


	//   ....[219]....
        /*0ea4*/ 	.word	0x00009110
        /*0ea8*/ 	.word	0x00000000
        /*0eac*/ 	.word	0x00000000
        /*0eb0*/ 	.short	0x010a
        /*0eb2*/ 	.byte	0xff
	.zero		1


	//   ....[220]....
        /*0eb4*/ 	.word	0x00009170
        /*0eb8*/ 	.word	0x00000000
        /*0ebc*/ 	.word	0x00000000
        /*0ec0*/ 	.short	0x010a
        /*0ec2*/ 	.byte	0xff
	.zero		1


	//   ....[221]....
        /*0ec4*/ 	.word	0x000091d0
        /*0ec8*/ 	.word	0x00000000
        /*0ecc*/ 	.word	0x00000000
        /*0ed0*/ 	.short	0x010a
        /*0ed2*/ 	.byte	0xff
	.zero		1


	//   ....[222]....
        /*0ed4*/ 	.word	0x00009230
        /*0ed8*/ 	.word	0x00000000
        /*0edc*/ 	.word	0x00000000
        /*0ee0*/ 	.short	0x010a
        /*0ee2*/ 	.byte	0xff
	.zero		1


	//   ....[223]....
        /*0ee4*/ 	.word	0x00009290
        /*0ee8*/ 	.word	0x00000000
        /*0eec*/ 	.word	0x00000000
        /*0ef0*/ 	.short	0x010a
        /*0ef2*/ 	.byte	0xff
	.zero		1


	//   ....[224]....
        /*0ef4*/ 	.word	0x000092f0
        /*0ef8*/ 	.word	0x00000000
        /*0efc*/ 	.word	0x00000000
        /*0f00*/ 	.short	0x010a
        /*0f02*/ 	.byte	0xff
	.zero		1


	//   ....[225]....
        /*0f04*/ 	.word	0x00009350
        /*0f08*/ 	.word	0x00000000
        /*0f0c*/ 	.word	0x00000000
        /*0f10*/ 	.short	0x010a
        /*0f12*/ 	.byte	0xff
	.zero		1


	//   ....[226]....
        /*0f14*/ 	.word	0x000093b0
        /*0f18*/ 	.word	0x00000000
        /*0f1c*/ 	.word	0x00000000
        /*0f20*/ 	.short	0x010a
        /*0f22*/ 	.byte	0xff
	.zero		1


	//   ....[227]....
        /*0f24*/ 	.word	0x00009410
        /*0f28*/ 	.word	0x00000000
        /*0f2c*/ 	.word	0x00000000
        /*0f30*/ 	.short	0x010a
        /*0f32*/ 	.byte	0xff
	.zero		1


	//   ....[228]....
        /*0f34*/ 	.word	0x00009470
        /*0f38*/ 	.word	0x00000000
        /*0f3c*/ 	.word	0x00000000
        /*0f40*/ 	.short	0x010a
        /*0f42*/ 	.byte	0xff
	.zero		1


	//   ....[229]....
        /*0f44*/ 	.word	0x000094d0
        /*0f48*/ 	.word	0x00000000
        /*0f4c*/ 	.word	0x00000000
        /*0f50*/ 	.short	0x010a
        /*0f52*/ 	.byte	0xff
	.zero		1


	//   ....[230]....
        /*0f54*/ 	.word	0x00009530
        /*0f58*/ 	.word	0x00000000
        /*0f5c*/ 	.word	0x00000000
        /*0f60*/ 	.short	0x010a
        /*0f62*/ 	.byte	0xff
	.zero		1


	//   ....[231]....
        /*0f64*/ 	.word	0x00009590
        /*0f68*/ 	.word	0x00000000
        /*0f6c*/ 	.word	0x00000000
        /*0f70*/ 	.short	0x010a
        /*0f72*/ 	.byte	0xff
	.zero		1


	//   ....[232]....
        /*0f74*/ 	.word	0x000095f0
        /*0f78*/ 	.word	0x00000000
        /*0f7c*/ 	.word	0x00000000
        /*0f80*/ 	.short	0x010a
        /*0f82*/ 	.byte	0xff
	.zero		1


	//   ....[233]....
        /*0f84*/ 	.word	0x00009650
        /*0f88*/ 	.word	0x00000000
        /*0f8c*/ 	.word	0x00000000
        /*0f90*/ 	.short	0x010a
        /*0f92*/ 	.byte	0xff
	.zero		1


	//   ....[234]....
        /*0f94*/ 	.word	0x000096b0
        /*0f98*/ 	.word	0x00000000
        /*0f9c*/ 	.word	0x00000000
        /*0fa0*/ 	.short	0x010a
        /*0fa2*/ 	.byte	0xff
	.zero		1


	//   ....[235]....
        /*0fa4*/ 	.word	0x00009710
        /*0fa8*/ 	.word	0x00000000
        /*0fac*/ 	.word	0x00000000
        /*0fb0*/ 	.short	0x010a
        /*0fb2*/ 	.byte	0xff
	.zero		1


	//   ....[236]....
        /*0fb4*/ 	.word	0x00009770
        /*0fb8*/ 	.word	0x00000000
        /*0fbc*/ 	.word	0x00000000
        /*0fc0*/ 	.short	0x010a
        /*0fc2*/ 	.byte	0xff
	.zero		1


	//   ....[237]....
        /*0fc4*/ 	.word	0x000097d0
        /*0fc8*/ 	.word	0x00000000
        /*0fcc*/ 	.word	0x00000000
        /*0fd0*/ 	.short	0x010a
        /*0fd2*/ 	.byte	0xff
	.zero		1


	//   ....[238]....
        /*0fd4*/ 	.word	0x00009830
        /*0fd8*/ 	.word	0x00000000
        /*0fdc*/ 	.word	0x00000000
        /*0fe0*/ 	.short	0x010a
        /*0fe2*/ 	.byte	0xff
	.zero		1


	//   ....[239]....
        /*0fe4*/ 	.word	0x00009890
        /*0fe8*/ 	.word	0x00000000
        /*0fec*/ 	.word	0x00000000
        /*0ff0*/ 	.short	0x010a
        /*0ff2*/ 	.byte	0xff
	.zero		1


	//   ....[240]....
        /*0ff4*/ 	.word	0x000098f0
        /*0ff8*/ 	.word	0x00000000
        /*0ffc*/ 	.word	0x00000000
        /*1000*/ 	.short	0x010a
        /*1002*/ 	.byte	0xff
	.zero		1


	//   ....[241]....
        /*1004*/ 	.word	0x00009950
        /*1008*/ 	.word	0x00000000
        /*100c*/ 	.word	0x00000000
        /*1010*/ 	.short	0x010a
        /*1012*/ 	.byte	0xff
	.zero		1


	//   ....[242]....
        /*1014*/ 	.word	0x000099a0
        /*1018*/ 	.word	0x00000000
        /*101c*/ 	.word	0x00000310
        /*1020*/ 	.short	0x010a
        /*1022*/ 	.byte	0xff
	.zero		1


	//   ....[243]....
        /*1024*/ 	.word	0x00009a00
        /*1028*/ 	.word	0x00000000
        /*102c*/ 	.word	0x000002c0
        /*1030*/ 	.short	0x010a
        /*1032*/ 	.byte	0xff
	.zero		1


	//   ....[244]....
        /*1034*/ 	.word	0x00009a50
        /*1038*/ 	.word	0x00000000
        /*103c*/ 	.word	0x000002b0
        /*1040*/ 	.short	0x010a
        /*1042*/ 	.byte	0xff
	.zero		1


	//   ....[245]....
        /*1044*/ 	.word	0x00009ab0
        /*1048*/ 	.word	0x00000000
        /*104c*/ 	.word	0x000002c0
        /*1050*/ 	.short	0x010a
        /*1052*/ 	.byte	0xff
	.zero		1


	//   ....[246]....
        /*1054*/ 	.word	0x00009b10
        /*1058*/ 	.word	0x00000004
        /*105c*/ 	.word	0x00000008
        /*1060*/ 	.short	0x010a
        /*1062*/ 	.byte	0xff
	.zero		1


	//   ....[247]....
        /*1064*/ 	.word	0x00009bf0
        /*1068*/ 	.word	0x00000002
        /*106c*/ 	.word	0x00000008
        /*1070*/ 	.short	0x010a
        /*1072*/ 	.byte	0xff
	.zero		1


	//   ....[248]....
        /*1074*/ 	.word	0x00009c40
        /*1078*/ 	.word	0x00000000
        /*107c*/ 	.word	0x000002b0
        /*1080*/ 	.short	0x010a
        /*1082*/ 	.byte	0xff
	.zero		1


	//   ....[249]....
        /*1084*/ 	.word	0x00009ca0
        /*1088*/ 	.word	0x00000000
        /*108c*/ 	.word	0x000002f0
        /*1090*/ 	.short	0x010a
        /*1092*/ 	.byte	0xff
	.zero		1


	//   ....[250]....
        /*1094*/ 	.word	0x00009d00
        /*1098*/ 	.word	0x00000000
        /*109c*/ 	.word	0x00000000
        /*10a0*/ 	.short	0x010a
        /*10a2*/ 	.byte	0xff
	.zero		1


	//   ....[251]....
        /*10a4*/ 	.word	0x00009d60
        /*10a8*/ 	.word	0x00000000
        /*10ac*/ 	.word	0x00000000
        /*10b0*/ 	.short	0x010a
        /*10b2*/ 	.byte	0xff
	.zero		1


	//   ....[252]....
        /*10b4*/ 	.word	0x00009dc0
        /*10b8*/ 	.word	0x00000000
        /*10bc*/ 	.word	0x00000000
        /*10c0*/ 	.short	0x010a
        /*10c2*/ 	.byte	0xff
	.zero		1


	//   ....[253]....
        /*10c4*/ 	.word	0x00009e20
        /*10c8*/ 	.word	0x00000000
        /*10cc*/ 	.word	0x00000000
        /*10d0*/ 	.short	0x010a
        /*10d2*/ 	.byte	0xff
	.zero		1


	//   ....[254]....
        /*10d4*/ 	.word	0x00009e80
        /*10d8*/ 	.word	0x00000000
        /*10dc*/ 	.word	0x00000330
        /*10e0*/ 	.short	0x010a
        /*10e2*/ 	.byte	0xff
	.zero		1


	//   ....[255]....
        /*10e4*/ 	.word	0x00009ed0
        /*10e8*/ 	.word	0x00000000
        /*10ec*/ 	.word	0x000002b0
        /*10f0*/ 	.short	0x010a
        /*10f2*/ 	.byte	0xff
	.zero		1


	//   ....[0]....
        /*10f4*/ 	.word	0x00009f30
        /*10f8*/ 	.word	0x00000000
        /*10fc*/ 	.word	0x000002a8
        /*1100*/ 	.short	0x010a
        /*1102*/ 	.byte	0xff
	.zero		1


	//   ....[1]....
        /*1104*/ 	.word	0x00009f90
        /*1108*/ 	.word	0x00000003
        /*110c*/ 	.word	0x00000298
        /*1110*/ 	.short	0x010a
        /*1112*/ 	.byte	0xff
	.zero		1


	//   ....[2]....
        /*1114*/ 	.word	0x00009fe0
        /*1118*/ 	.word	0x00000000
        /*111c*/ 	.word	0x000002b0
        /*1120*/ 	.short	0x010a
        /*1122*/ 	.byte	0xff
	.zero		1


	//   ....[3]....
        /*1124*/ 	.word	0x0000a040
        /*1128*/ 	.word	0x00000000
        /*112c*/ 	.word	0x00000290
        /*1130*/ 	.short	0x010a
        /*1132*/ 	.byte	0xff
	.zero		1


	//   ....[4]....
        /*1134*/ 	.word	0x0000a090
        /*1138*/ 	.word	0x000000b5
        /*113c*/ 	.word	0x000002d0
        /*1140*/ 	.short	0x010a
        /*1142*/ 	.byte	0xff
	.zero		1


	//----- nvinfo : EIATTR_NUM_MBARRIERS
	.align		4
.L_47:
        /*1144*/ 	.byte	0x03, 0x38
        /*1146*/ 	.short	0x0067


	//----- nvinfo : EIATTR_EXIT_INSTR_OFFSETS
	.align		4
        /*1148*/ 	.byte	0x04, 0x1c
        /*114a*/ 	.short	(.L_49 - .L_48)


	//   ....[0]....
.L_48:
        /*114c*/ 	.word	0x00004170


	//   ....[1]....
        /*1150*/ 	.word	0x00004670


	//   ....[2]....
        /*1154*/ 	.word	0x000046d0


	//   ....[3]....
        /*1158*/ 	.word	0x00005900


	//   ....[4]....
        /*115c*/ 	.word	0x00006430


	//   ....[5]....
        /*1160*/ 	.word	0x00006470


	//   ....[6]....
        /*1164*/ 	.word	0x00008930


	//----- nvinfo : EIATTR_MAX_THREADS
	.align		4
.L_49:
        /*1168*/ 	.byte	0x04, 0x05
        /*116a*/ 	.short	(.L_51 - .L_50)
.L_50:
        /*116c*/ 	.word	0x00000100
        /*1170*/ 	.word	0x00000001
        /*1174*/ 	.word	0x00000001


	//----- nvinfo : EIATTR_CRS_STACK_SIZE
	.align		4
.L_51:
        /*1178*/ 	.byte	0x04, 0x1e
        /*117a*/ 	.short	(.L_53 - .L_52)
.L_52:
        /*117c*/ 	.word	0x00000000


	//----- nvinfo : EIATTR_CBANK_PARAM_SIZE
	.align		4
.L_53:
        /*1180*/ 	.byte	0x03, 0x19
        /*1182*/ 	.short	0x0800


	//----- nvinfo : EIATTR_PARAM_CBANK
	.align		4
        /*1184*/ 	.byte	0x04, 0x0a
        /*1186*/ 	.short	(.L_55 - .L_54)
	.align		4
.L_54:
        /*1188*/ 	.word	index@(.nv.constant0._ZN7cutlass13device_kernelINS_4gemm6kernel13GemmUniversalIN4cute5tupleIJiiiiEEENS1_10collective13CollectiveMmaINS1_35MainloopSm100TmaUmmaWarpSpecializedILi41ELi2ELi4ENS5_IJNS4_1CILi2EEENSA_ILi1EEESC_EEEEENS5_IJNSA_ILi256EEENSA_ILi64EEENSA_ILi32EEEEEENS_12float_e5m2_tENS5_IJlSC_lEEESJ_SK_NS4_8TiledMMAINS4_8MMA_AtomIJNS4_10MMA_TraitsINS4_25SM100_MMA_F8F6F4_2x1SM_SSEJSJ_SJ_fSF_SG_NS4_17integral_constantINS4_4UMMA5MajorELSR_0EEESS_NSP_INSQ_7ScaleInELST_0EEESU_EEEEEENS4_6LayoutINS5_IJSC_SC_SC_EEENS5_IJNSA_ILi0EEESZ_SZ_EEEEENS5_IJNS4_10UnderscoreES12_S12_EEEEENS4_18SM100_TMA_2SM_LOADENS4_14ComposedLayoutINS4_7SwizzleILi1ELi4ELi3EEENS4_18smem_ptr_flag_bitsILi8EEENSX_INS5_IJNSA_ILi8EEESH_EEENS5_IJSH_SC_EEEEEEEvNS4_8identityES15_S1F_vS1G_EENS_8epilogue10collective18CollectiveEpilogueINS1I_23Sm100TmaWarpSpecializedILi1ELi1ELi64ELb0ELb0EEEJNS5_IJNSA_ILi128EEESG_SH_EEENS5_IJNSX_IS1N_SC_EENSX_ISG_SC_EEEEESJ_SK_SJ_SK_NS1I_6fusion15FusionCallbacksIS1M_NS1S_17LinearCombinationISJ_fSJ_fLNS_15FloatRoundStyleE2EEES1O_S1R_JEEENS4_5SM1004TMEM4LOAD26SM100_TMEM_LOAD_32dp32b64xENS4_13SM90_TMA_LOADENS16_INS17_ILi2ELi4ELi3EEES1A_NSX_INS5_IJS1B_SG_EEENS5_IJSG_SC_EEEEEEENS4_39AutoVectorizingCopyWithAssumedAlignmentILi128EEENS4_14SM90_TMA_STOREES27_S29_S29_EEEvvEEEEvNT_6ParamsE)
        /*118c*/ 	.short	0x0380
        /*118e*/ 	.short	0x0800


	//----- nvinfo : EIATTR_SW_WAR
	.align		4
.L_55:
        /*1190*/ 	.byte	0x04, 0x36
        /*1192*/ 	.short	(.L_57 - .L_56)
.L_56:
        /*1194*/ 	.word	0x00000008
.L_57:


//--------------------- .nv.callgraph             --------------------------
	.section	.nv.callgraph,"",@"SHT_CUDA_CALLGRAPH"
	.align	4
	.sectionentsize	8
	.align		4
        /*0000*/ 	.word	0x00000000
	.align		4
        /*0004*/ 	.word	0xffffffff
	.align		4
        /*0008*/ 	.word	index@(_ZN7cutlass13device_kernelINS_4gemm6kernel13GemmUniversalIN4cute5tupleIJiiiiEEENS1_10collective13CollectiveMmaINS1_35MainloopSm100TmaUmmaWarpSpecializedILi41ELi2ELi4ENS5_IJNS4_1CILi2EEENSA_ILi1EEESC_EEEEENS5_IJNSA_ILi256EEENSA_ILi64EEENSA_ILi32EEEEEENS_12float_e5m2_tENS5_IJlSC_lEEESJ_SK_NS4_8TiledMMAINS4_8MMA_AtomIJNS4_10MMA_TraitsINS4_25SM100_MMA_F8F6F4_2x1SM_SSEJSJ_SJ_fSF_SG_NS4_17integral_constantINS4_4UMMA5MajorELSR_0EEESS_NSP_INSQ_7ScaleInELST_0EEESU_EEEEEENS4_6LayoutINS5_IJSC_SC_SC_EEENS5_IJNSA_ILi0EEESZ_SZ_EEEEENS5_IJNS4_10UnderscoreES12_S12_EEEEENS4_18SM100_TMA_2SM_LOADENS4_14ComposedLayoutINS4_7SwizzleILi1ELi4ELi3EEENS4_18smem_ptr_flag_bitsILi8EEENSX_INS5_IJNSA_ILi8EEESH_EEENS5_IJSH_SC_EEEEEEEvNS4_8identityES15_S1F_vS1G_EENS_8epilogue10collective18CollectiveEpilogueINS1I_23Sm100TmaWarpSpecializedILi1ELi1ELi64ELb0ELb0EEEJNS5_IJNSA_ILi128EEESG_SH_EEENS5_IJNSX_IS1N_SC_EENSX_ISG_SC_EEEEESJ_SK_SJ_SK_NS1I_6fusion15FusionCallbacksIS1M_NS1S_17LinearCombinationISJ_fSJ_fLNS_15FloatRoundStyleE2EEES1O_S1R_JEEENS4_5SM1004TMEM4LOAD26SM100_TMEM_LOAD_32dp32b64xENS4_13SM90_TMA_LOADENS16_INS17_ILi2ELi4ELi3EEES1A_NSX_INS5_IJS1B_SG_EEENS5_IJSG_SC_EEEEEEENS4_39AutoVectorizingCopyWithAssumedAlignmentILi128EEENS4_14SM90_TMA_STOREES27_S29_S29_EEEvvEEEEvNT_6ParamsE)
	.align		4
        /*000c*/ 	.word	index@(__assertfail)
	.align		4
        /*0010*/ 	.word	0x00000000
	.align		4
        /*0014*/ 	.word	0xfffffffe
	.align		4
        /*0018*/ 	.word	0x00000000
	.align		4
        /*001c*/ 	.word	0xfffffffd
	.align		4
        /*0020*/ 	.word	0x00000000
	.align		4
        /*0024*/ 	.word	0xfffffffc


//--------------------- .nv.constant4             --------------------------
	.section	.nv.constant4,"a",@progbits
	.align	8
	.align		8
.nv.constant4:
        /*0000*/ 	.dword	__assertfail
	.align		8
        /*0008*/ 	.dword	__unnamed_1
	.align		8
        /*0010*/ 	.dword	__unnamed_2
	.align		8
        /*0018*/ 	.dword	_ZN39_INTERNAL_cddef5f2_4_k_cu_d7d44e29_84154cuda3std3__45__cpo5beginE
	.align		8
        /*0020*/ 	.dword	_ZN39_INTERNAL_cddef5f2_4_k_cu_d7d44e29_84154cuda3std3__45__cpo3endE
	.align		8
        /*0028*/ 	.dword	_ZN39_INTERNAL_cddef5f2_4_k_cu_d7d44e29_84154cuda3std3__45__cpo6cbeginE
	.align		8
        /*0030*/ 	.dword	_ZN39_INTERNAL_cddef5f2_4_k_cu_d7d44e29_84154cuda3std3__45__cpo4cendE
	.align		8
        /*0038*/ 	.dword	_ZN39_INTERNAL_cddef5f2_4_k_cu_d7d44e29_84154cuda3std3__441_GLOBAL__N__cddef5f2_4_k_cu_d7d44e29_84156ignoreE
	.align		8
        /*0040*/ 	.dword	_ZN39_INTERNAL_cddef5f2_4_k_cu_d7d44e29_84154cuda3std3__419piecewise_constructE
	.align		8
        /*0048*/ 	.dword	_ZN39_INTERNAL_cddef5f2_4_k_cu_d7d44e29_84154cuda3std3__48in_placeE
	.align		8
        /*0050*/ 	.dword	_ZN39_INTERNAL_cddef5f2_4_k_cu_d7d44e29_84154cuda3std6ranges3__45__cpo4swapE
	.align		8
        /*0058*/ 	.dword	_ZN39_INTERNAL_cddef5f2_4_k_cu_d7d44e29_84154cuda3std6ranges3__45__cpo9iter_moveE
	.align		8
        /*0060*/ 	.dword	_ZN39_INTERNAL_cddef5f2_4_k_cu_d7d44e29_84154cute7productE
	.align		8
        /*0068*/ 	.dword	_ZN39_INTERNAL_cddef5f2_4_k_cu_d7d44e29_84154cute1_E
	.align		8
        /*0070*/ 	.dword	$str$25
	.align		8
        /*0078*/ 	.dword	$str$26
	.align		8
        /*0080*/ 	.dword	$str$27
	.align		8
        /*0088*/ 	.dword	$str$28


//--------------------- .text._ZN7cutlass13device_kernelINS_4gemm6kernel13GemmUniversalIN4cute5tupleIJiiiiEEENS1_10collective13CollectiveMmaINS1_35MainloopSm100TmaUmmaWarpSpecializedILi41ELi2ELi4ENS5_IJNS4_1CILi2EEENSA_ILi1EEESC_EEEEENS5_IJNSA_ILi256EEENSA_ILi64EEENSA_ILi32EEEEEENS_12float_e5m2_tENS5_IJlSC_lEEESJ_SK_NS4_8TiledMMAINS4_8MMA_AtomIJNS4_10MMA_TraitsINS4_25SM100_MMA_F8F6F4_2x1SM_SSEJSJ_SJ_fSF_SG_NS4_17integral_constantINS4_4UMMA5MajorELSR_0EEESS_NSP_INSQ_7ScaleInELST_0EEESU_EEEEEENS4_6LayoutINS5_IJSC_SC_SC_EEENS5_IJNSA_ILi0EEESZ_SZ_EEEEENS5_IJNS4_10UnderscoreES12_S12_EEEEENS4_18SM100_TMA_2SM_LOADENS4_14ComposedLayoutINS4_7SwizzleILi1ELi4ELi3EEENS4_18smem_ptr_flag_bitsILi8EEENSX_INS5_IJNSA_ILi8EEESH_EEENS5_IJSH_SC_EEEEEEEvNS4_8identityES15_S1F_vS1G_EENS_8epilogue10collective18CollectiveEpilogueINS1I_23Sm100TmaWarpSpecializedILi1ELi1ELi64ELb0ELb0EEEJNS5_IJNSA_ILi128EEESG_SH_EEENS5_IJNSX_IS1N_SC_EENSX_ISG_SC_EEEEESJ_SK_SJ_SK_NS1I_6fusion15FusionCallbacksIS1M_NS1S_17LinearCombinationISJ_fSJ_fLNS_15FloatRoundStyleE2EEES1O_S1R_JEEENS4_5SM1004TMEM4LOAD26SM100_TMEM_LOAD_32dp32b64xENS4_13SM90_TMA_LOADENS16_INS17_ILi2ELi4ELi3EEES1A_NSX_INS5_IJS1B_SG_EEENS5_IJSG_SC_EEEEEEENS4_39AutoVectorizingCopyWithAssumedAlignmentILi128EEENS4_14SM90_TMA_STOREES27_S29_S29_EEEvvEEEEvNT_6ParamsE --------------------------
	.section	.text._ZN7cutlass13device_kernelINS_4gemm6kernel13GemmUniversalIN4cute5tupleIJiiiiEEENS1_10collective13CollectiveMmaINS1_35MainloopSm100TmaUmmaWarpSpecializedILi41ELi2ELi4ENS5_IJNS4_1CILi2EEENSA_ILi1EEESC_EEEEENS5_IJNSA_ILi256EEENSA_ILi64EEENSA_ILi32EEEEEENS_12float_e5m2_tENS5_IJlSC_lEEESJ_SK_NS4_8TiledMMAINS4_8MMA_AtomIJNS4_10MMA_TraitsINS4_25SM100_MMA_F8F6F4_2x1SM_SSEJSJ_SJ_fSF_SG_NS4_17integral_constantINS4_4UMMA5MajorELSR_0EEESS_NSP_INSQ_7ScaleInELST_0EEESU_EEEEEENS4_6LayoutINS5_IJSC_SC_SC_EEENS5_IJNSA_ILi0EEESZ_SZ_EEEEENS5_IJNS4_10UnderscoreES12_S12_EEEEENS4_18SM100_TMA_2SM_LOADENS4_14ComposedLayoutINS4_7SwizzleILi1ELi4ELi3EEENS4_18smem_ptr_flag_bitsILi8EEENSX_INS5_IJNSA_ILi8EEESH_EEENS5_IJSH_SC_EEEEEEEvNS4_8identityES15_S1F_vS1G_EENS_8epilogue10collective18CollectiveEpilogueINS1I_23Sm100TmaWarpSpecializedILi1ELi1ELi64ELb0ELb0EEEJNS5_IJNSA_ILi128EEESG_SH_EEENS5_IJNSX_IS1N_SC_EENSX_ISG_SC_EEEEESJ_SK_SJ_SK_NS1I_6fusion15FusionCallbacksIS1M_NS1S_17LinearCombinationISJ_fSJ_fLNS_15FloatRoundStyleE2EEES1O_S1R_JEEENS4_5SM1004TMEM4LOAD26SM100_TMEM_LOAD_32dp32b64xENS4_13SM90_TMA_LOADENS16_INS17_ILi2ELi4ELi3EEES1A_NSX_INS5_IJS1B_SG_EEENS5_IJSG_SC_EEEEEEENS4_39AutoVectorizingCopyWithAssumedAlignmentILi128EEENS4_14SM90_TMA_STOREES27_S29_S29_EEEvvEEEEvNT_6ParamsE,"ax",@progbits
	.align	128
.text._ZN7cutlass13device_kernelINS_4gemm6kernel13GemmUniversalIN4cute5tupleIJiiiiEEENS1_10collective13CollectiveMmaINS1_35MainloopSm100TmaUmmaWarpSpecializedILi41ELi2ELi4ENS5_IJNS4_1CILi2EEENSA_ILi1EEESC_EEEEENS5_IJNSA_ILi256EEENSA_ILi64EEENSA_ILi32EEEEEENS_12float_e5m2_tENS5_IJlSC_lEEESJ_SK_NS4_8TiledMMAINS4_8MMA_AtomIJNS4_10MMA_TraitsINS4_25SM100_MMA_F8F6F4_2x1SM_SSEJSJ_SJ_fSF_SG_NS4_17integral_constantINS4_4UMMA5MajorELSR_0EEESS_NSP_INSQ_7ScaleInELST_0EEESU_EEEEEENS4_6LayoutINS5_IJSC_SC_SC_EEENS5_IJNSA_ILi0EEESZ_SZ_EEEEENS5_IJNS4_10UnderscoreES12_S12_EEEEENS4_18SM100_TMA_2SM_LOADENS4_14ComposedLayoutINS4_7SwizzleILi1ELi4ELi3EEENS4_18smem_ptr_flag_bitsILi8EEENSX_INS5_IJNSA_ILi8EEESH_EEENS5_IJSH_SC_EEEEEEEvNS4_8identityES15_S1F_vS1G_EENS_8epilogue10collective18CollectiveEpilogueINS1I_23Sm100TmaWarpSpecializedILi1ELi1ELi64ELb0ELb0EEEJNS5_IJNSA_ILi128EEESG_SH_EEENS5_IJNSX_IS1N_SC_EENSX_ISG_SC_EEEEESJ_SK_SJ_SK_NS1I_6fusion15FusionCallbacksIS1M_NS1S_17LinearCombinationISJ_fSJ_fLNS_15FloatRoundStyleE2EEES1O_S1R_JEEENS4_5SM1004TMEM4LOAD26SM100_TMEM_LOAD_32dp32b64xENS4_13SM90_TMA_LOADENS16_INS17_ILi2ELi4ELi3EEES1A_NSX_INS5_IJS1B_SG_EEENS5_IJSG_SC_EEEEEEENS4_39AutoVectorizingCopyWithAssumedAlignmentILi128EEENS4_14SM90_TMA_STOREES27_S29_S29_EEEvvEEEEvNT_6ParamsE:
        .type           _ZN7cutlass13device_kernelINS_4gemm6kernel13GemmUniversalIN4cute5tupleIJiiiiEEENS1_10collective13CollectiveMmaINS1_35MainloopSm100TmaUmmaWarpSpecializedILi41ELi2ELi4ENS5_IJNS4_1CILi2EEENSA_ILi1EEESC_EEEEENS5_IJNSA_ILi256EEENSA_ILi64EEENSA_ILi32EEEEEENS_12float_e5m2_tENS5_IJlSC_lEEESJ_SK_NS4_8TiledMMAINS4_8MMA_AtomIJNS4_10MMA_TraitsINS4_25SM100_MMA_F8F6F4_2x1SM_SSEJSJ_SJ_fSF_SG_NS4_17integral_constantINS4_4UMMA5MajorELSR_0EEESS_NSP_INSQ_7ScaleInELST_0EEESU_EEEEEENS4_6LayoutINS5_IJSC_SC_SC_EEENS5_IJNSA_ILi0EEESZ_SZ_EEEEENS5_IJNS4_10UnderscoreES12_S12_EEEEENS4_18SM100_TMA_2SM_LOADENS4_14ComposedLayoutINS4_7SwizzleILi1ELi4ELi3EEENS4_18smem_ptr_flag_bitsILi8EEENSX_INS5_IJNSA_ILi8EEESH_EEENS5_IJSH_SC_EEEEEEEvNS4_8identityES15_S1F_vS1G_EENS_8epilogue10collective18CollectiveEpilogueINS1I_23Sm100TmaWarpSpecializedILi1ELi1ELi64ELb0ELb0EEEJNS5_IJNSA_ILi128EEESG_SH_EEENS5_IJNSX_IS1N_SC_EENSX_ISG_SC_EEEEESJ_SK_SJ_SK_NS1I_6fusion15FusionCallbacksIS1M_NS1S_17LinearCombinationISJ_fSJ_fLNS_15FloatRoundStyleE2EEES1O_S1R_JEEENS4_5SM1004TMEM4LOAD26SM100_TMEM_LOAD_32dp32b64xENS4_13SM90_TMA_LOADENS16_INS17_ILi2ELi4ELi3EEES1A_NSX_INS5_IJS1B_SG_EEENS5_IJSG_SC_EEEEEEENS4_39AutoVectorizingCopyWithAssumedAlignmentILi128EEENS4_14SM90_TMA_STOREES27_S29_S29_EEEvvEEEEvNT_6ParamsE,@function
        .size           _ZN7cutlass13device_kernelINS_4gemm6kernel13GemmUniversalIN4cute5tupleIJiiiiEEENS1_10collective13CollectiveMmaINS1_35MainloopSm100TmaUmmaWarpSpecializedILi41ELi2ELi4ENS5_IJNS4_1CILi2EEENSA_ILi1EEESC_EEEEENS5_IJNSA_ILi256EEENSA_ILi64EEENSA_ILi32EEEEEENS_12float_e5m2_tENS5_IJlSC_lEEESJ_SK_NS4_8TiledMMAINS4_8MMA_AtomIJNS4_10MMA_TraitsINS4_25SM100_MMA_F8F6F4_2x1SM_SSEJSJ_SJ_fSF_SG_NS4_17integral_constantINS4_4UMMA5MajorELSR_0EEESS_NSP_INSQ_7ScaleInELST_0EEESU_EEEEEENS4_6LayoutINS5_IJSC_SC_SC_EEENS5_IJNSA_ILi0EEESZ_SZ_EEEEENS5_IJNS4_10UnderscoreES12_S12_EEEEENS4_18SM100_TMA_2SM_LOADENS4_14ComposedLayoutINS4_7SwizzleILi1ELi4ELi3EEENS4_18smem_ptr_flag_bitsILi8EEENSX_INS5_IJNSA_ILi8EEESH_EEENS5_IJSH_SC_EEEEEEEvNS4_8identityES15_S1F_vS1G_EENS_8epilogue10collective18CollectiveEpilogueINS1I_23Sm100TmaWarpSpecializedILi1ELi1ELi64ELb0ELb0EEEJNS5_IJNSA_ILi128EEESG_SH_EEENS5_IJNSX_IS1N_SC_EENSX_ISG_SC_EEEEESJ_SK_SJ_SK_NS1I_6fusion15FusionCallbacksIS1M_NS1S_17LinearCombinationISJ_fSJ_fLNS_15FloatRoundStyleE2EEES1O_S1R_JEEENS4_5SM1004TMEM4LOAD26SM100_TMEM_LOAD_32dp32b64xENS4_13SM90_TMA_LOADENS16_INS17_ILi2ELi4ELi3EEES1A_NSX_INS5_IJS1B_SG_EEENS5_IJSG_SC_EEEEEEENS4_39AutoVectorizingCopyWithAssumedAlignmentILi128EEENS4_14SM90_TMA_STOREES27_S29_S29_EEEvvEEEEvNT_6ParamsE,(.L_x_261 - _ZN7cutlass13device_kernelINS_4gemm6kernel13GemmUniversalIN4cute5tupleIJiiiiEEENS1_10collective13CollectiveMmaINS1_35MainloopSm100TmaUmmaWarpSpecializedILi41ELi2ELi4ENS5_IJNS4_1CILi2EEENSA_ILi1EEESC_EEEEENS5_IJNSA_ILi256EEENSA_ILi64EEENSA_ILi32EEEEEENS_12float_e5m2_tENS5_IJlSC_lEEESJ_SK_NS4_8TiledMMAINS4_8MMA_AtomIJNS4_10MMA_TraitsINS4_25SM100_MMA_F8F6F4_2x1SM_SSEJSJ_SJ_fSF_SG_NS4_17integral_constantINS4_4UMMA5MajorELSR_0EEESS_NSP_INSQ_7ScaleInELST_0EEESU_EEEEEENS4_6LayoutINS5_IJSC_SC_SC_EEENS5_IJNSA_ILi0EEESZ_SZ_EEEEENS5_IJNS4_10UnderscoreES12_S12_EEEEENS4_18SM100_TMA_2SM_LOADENS4_14ComposedLayoutINS4_7SwizzleILi1ELi4ELi3EEENS4_18smem_ptr_flag_bitsILi8EEENSX_INS5_IJNSA_ILi8EEESH_EEENS5_IJSH_SC_EEEEEEEvNS4_8identityES15_S1F_vS1G_EENS_8epilogue10collective18CollectiveEpilogueINS1I_23Sm100TmaWarpSpecializedILi1ELi1ELi64ELb0ELb0EEEJNS5_IJNSA_ILi128EEESG_SH_EEENS5_IJNSX_IS1N_SC_EENSX_ISG_SC_EEEEESJ_SK_SJ_SK_NS1I_6fusion15FusionCallbacksIS1M_NS1S_17LinearCombinationISJ_fSJ_fLNS_15FloatRoundStyleE2EEES1O_S1R_JEEENS4_5SM1004TMEM4LOAD26SM100_TMEM_LOAD_32dp32b64xENS4_13SM90_TMA_LOADENS16_INS17_ILi2ELi4ELi3EEES1A_NSX_INS5_IJS1B_SG_EEENS5_IJSG_SC_EEEEEEENS4_39AutoVectorizingCopyWithAssumedAlignmentILi128EEENS4_14SM90_TMA_STOREES27_S29_S29_EEEvvEEEEvNT_6ParamsE)
        .other          _ZN7cutlass13device_kernelINS_4gemm6kernel13GemmUniversalIN4cute5tupleIJiiiiEEENS1_10collective13CollectiveMmaINS1_35MainloopSm100TmaUmmaWarpSpecializedILi41ELi2ELi4ENS5_IJNS4_1CILi2EEENSA_ILi1EEESC_EEEEENS5_IJNSA_ILi256EEENSA_ILi64EEENSA_ILi32EEEEEENS_12float_e5m2_tENS5_IJlSC_lEEESJ_SK_NS4_8TiledMMAINS4_8MMA_AtomIJNS4_10MMA_TraitsINS4_25SM100_MMA_F8F6F4_2x1SM_SSEJSJ_SJ_fSF_SG_NS4_17integral_constantINS4_4UMMA5MajorELSR_0EEESS_NSP_INSQ_7ScaleInELST_0EEESU_EEEEEENS4_6LayoutINS5_IJSC_SC_SC_EEENS5_IJNSA_ILi0EEESZ_SZ_EEEEENS5_IJNS4_10UnderscoreES12_S12_EEEEENS4_18SM100_TMA_2SM_LOADENS4_14ComposedLayoutINS4_7SwizzleILi1ELi4ELi3EEENS4_18smem_ptr_flag_bitsILi8EEENSX_INS5_IJNSA_ILi8EEESH_EEENS5_IJSH_SC_EEEEEEEvNS4_8identityES15_S1F_vS1G_EENS_8epilogue10collective18CollectiveEpilogueINS1I_23Sm100TmaWarpSpecializedILi1ELi1ELi64ELb0ELb0EEEJNS5_IJNSA_ILi128EEESG_SH_EEENS5_IJNSX_IS1N_SC_EENSX_ISG_SC_EEEEESJ_SK_SJ_SK_NS1I_6fusion15FusionCallbacksIS1M_NS1S_17LinearCombinationISJ_fSJ_fLNS_15FloatRoundStyleE2EEES1O_S1R_JEEENS4_5SM1004TMEM4LOAD26SM100_TMEM_LOAD_32dp32b64xENS4_13SM90_TMA_LOADENS16_INS17_ILi2ELi4ELi3EEES1A_NSX_INS5_IJS1B_SG_EEENS5_IJSG_SC_EEEEEEENS4_39AutoVectorizingCopyWithAssumedAlignmentILi128EEENS4_14SM90_TMA_STOREES27_S29_S29_EEEvvEEEEvNT_6ParamsE,@"STO_CUDA_ENTRY STV_DEFAULT"
_ZN7cutlass13device_kernelINS_4gemm6kernel13GemmUniversalIN4cute5tupleIJiiiiEEENS1_10collective13CollectiveMmaINS1_35MainloopSm100TmaUmmaWarpSpecializedILi41ELi2ELi4ENS5_IJNS4_1CILi2EEENSA_ILi1EEESC_EEEEENS5_IJNSA_ILi256EEENSA_ILi64EEENSA_ILi32EEEEEENS_12float_e5m2_tENS5_IJlSC_lEEESJ_SK_NS4_8TiledMMAINS4_8MMA_AtomIJNS4_10MMA_TraitsINS4_25SM100_MMA_F8F6F4_2x1SM_SSEJSJ_SJ_fSF_SG_NS4_17integral_constantINS4_4UMMA5MajorELSR_0EEESS_NSP_INSQ_7ScaleInELST_0EEESU_EEEEEENS4_6LayoutINS5_IJSC_SC_SC_EEENS5_IJNSA_ILi0EEESZ_SZ_EEEEENS5_IJNS4_10UnderscoreES12_S12_EEEEENS4_18SM100_TMA_2SM_LOADENS4_14ComposedLayoutINS4_7SwizzleILi1ELi4ELi3EEENS4_18smem_ptr_flag_bitsILi8EEENSX_INS5_IJNSA_ILi8EEESH_EEENS5_IJSH_SC_EEEEEEEvNS4_8identityES15_S1F_vS1G_EENS_8epilogue10collective18CollectiveEpilogueINS1I_23Sm100TmaWarpSpecializedILi1ELi1ELi64ELb0ELb0EEEJNS5_IJNSA_ILi128EEESG_SH_EEENS5_IJNSX_IS1N_SC_EENSX_ISG_SC_EEEEESJ_SK_SJ_SK_NS1I_6fusion15FusionCallbacksIS1M_NS1S_17LinearCombinationISJ_fSJ_fLNS_15FloatRoundStyleE2EEES1O_S1R_JEEENS4_5SM1004TMEM4LOAD26SM100_TMEM_LOAD_32dp32b64xENS4_13SM90_TMA_LOADENS16_INS17_ILi2ELi4ELi3EEES1A_NSX_INS5_IJS1B_SG_EEENS5_IJSG_SC_EEEEEEENS4_39AutoVectorizingCopyWithAssumedAlignmentILi128EEENS4_14SM90_TMA_STOREES27_S29_S29_EEEvvEEEEvNT_6ParamsE:
[----:B------:R-:W1:Y:S01]  /*0000*/  LDC R1, c[0x0][0x37c] ;  /* 0x0000df00ff017b82 */ /* 0x000e620000000800 */
[----:B------:R-:W2:Y:S01]  /*0010*/  S2R R166, SR_TID.X ;  /* 0x0000000000a67919 */ /* 0x000ea20000002100 */
[----:B------:R-:W3:Y:S06]  /*0020*/  LDCU.64 UR6, c[0x0][0x890] ;  /* 0x00011200ff0677ac */ /* 0x000eec0008000a00 */
[----:B------:R-:W4:Y:S01]  /*0030*/  S2UR UR37, SR_CgaCtaId ;  /* 0x00000000002579c3 */ /* 0x000f220000008800 */
[----:B------:R-:W-:Y:S02]  /*0040*/  PRMT R165, RZ, 0x7610, R165 ;  /* 0x00007610ffa57816 */ /* 0x000fe400000000a5 */
[----:B------:R-:W-:Y:S01]  /*0050*/  ELECT P1, URZ, PT ;  /* 0x0000000000ff782f */ /* 0x000fe20003820000 */
[----:B------:R-:W1:Y:S01]  /*0060*/  LDCU.64 UR40, c[0x0][0x358] ;  /* 0x00006b00ff2877ac */ /* 0x000e620008000a00 */
[----:B---3--:R-:W-:-:S04]  /*0070*/  UISETP.NE.U32.AND UP0, UPT, UR6, URZ, UPT ;  /* 0x000000ff0600728c */ /* 0x008fc8000bf05070 */
[----:B------:R-:W-:Y:S02]  /*0080*/  UISETP.NE.AND.EX UP0, UPT, UR7, URZ, UPT, UP0 ;  /* 0x000000ff0700728c */ /* 0x000fe4000bf05300 */
[----:B----4-:R-:W-:Y:S02]  /*0090*/  ULOP3.LUT UR5, UR37, 0x1, URZ, 0xc0, !UPT ;  /* 0x0000000125057892 */ /* 0x010fe4000f8ec0ff */
[----:B------:R-:W-:Y:S01]  /*00a0*/  ULOP3.LUT UR4, UR37, 0x1, URZ, 0x3c, !UPT ;  /* 0x0000000125047892 */ /* 0x000fe2000f8e3cff */
[----:B--2---:R-:W-:-:S05]  /*00b0*/  SHF.R.U32.HI R169, RZ, 0x5, R166 ;  /* 0x00000005ffa97819 */ /* 0x004fca00000116a6 */
[----:B------:R-:W2:Y:S02]  /*00c0*/  SHFL.IDX PT, R0, R169, RZ, 0x1f ;  /* 0x00001fffa9007589 */ /* 0x000ea400000e0000 */
[----:B--2---:R-:W-:Y:S01]  /*00d0*/  R2UR UR10, R0 ;  /* 0x00000000000a72ca */ /* 0x004fe200000e0000 */
[----:B-1----:R-:W-:-:S14]  /*00e0*/  BRA.U UP0, `(.L_x_0) ;  /* 0x00000001002c7547 */ /* 0x002fdc000b800000 */
[----:B------:R-:W1:Y:S02]  /*00f0*/  LDCU.64 UR8, c[0x0][0x888] ;  /* 0x00011100ff0877ac */ /* 0x000e640008000a00 */
[----:B-1----:R-:W-:-:S04]  /*0100*/  UISETP.NE.U32.AND UP0, UPT, UR8, URZ, UPT ;  /* 0x000000ff0800728c */ /* 0x002fc8000bf05070 */
[----:B------:R-:W-:-:S09]  /*0110*/  UISETP.NE.AND.EX UP0, UPT, UR9, URZ, UPT, UP0 ;  /* 0x000000ff0900728c */ /* 0x000fd2000bf05300 */
[----:B------:R-:W-:Y:S05]  /*0120*/  BRA.U !UP0, `(.L_x_1) ;  /* 0x0000000108107547 */ /* 0x000fea000b800000 */
[----:B------:R-:W1:Y:S02]  /*0130*/  LDC.64 R2, c[0x0][0x888] ;  /* 0x00022200ff027b82 */ /* 0x000e640000000a00 */
[----:B-1----:R1:W5:Y:S01]  /*0140*/  LDG.E R81, desc[UR40][R2.64] ;  /* 0x0000002802517981 */ /* 0x002362000c1e1900 */
[----:B------:R-:W-:Y:S01]  /*0150*/  HFMA2 R165, -RZ, RZ, 0, 5.9604644775390625e-08 ;  /* 0x00000001ffa57431 */ /* 0x000fe200000001ff */
[----:B------:R-:W-:Y:S05]  /*0160*/  BRA `(.L_x_0) ;  /* 0x00000000000c7947 */ /* 0x000fea0003800000 */
.L_x_1:
[----:B------:R-:W1:Y:S01]  /*0170*/  LDCU UR8, c[0x0][0x880] ;  /* 0x00011000ff0877ac */ /* 0x000e620008000800 */
[----:B------:R-:W-:Y:S01]  /*0180*/  HFMA2 R165, -RZ, RZ, 0, 5.9604644775390625e-08 ;  /* 0x00000001ffa57431 */ /* 0x000fe200000001ff */
[----:B-1----:R-:W-:-:S07]  /*0190*/  MOV R81, UR8 ;  /* 0x0000000800517c02 */ /* 0x002fce0008000f00 */
.L_x_0:
[----:B------:R-:W2:Y:S02]  /*01a0*/  LDCU.64 UR8, c[0x0][0x8b0] ;  /* 0x00011600ff0877ac */ /* 0x000ea40008000a00 */
[----:B--2---:R-:W-:-:S04]  /*01b0*/  UISETP.NE.U32.AND UP0, UPT, UR8, URZ, UPT ;  /* 0x000000ff0800728c */ /* 0x004fc8000bf05070 */
[----:B------:R-:W-:-:S09]  /*01c0*/  UISETP.NE.AND.EX UP0, UPT, UR9, URZ, UPT, UP0 ;  /* 0x000000ff0900728c */ /* 0x000fd2000bf05300 */
[----:B------:R-:W-:Y:S05]  /*01d0*/  BRA.U UP0, `(.L_x_2) ;  /* 0x0000000100247547 */ /* 0x000fea000b800000 */
[----:B------:R-:W2:Y:S02]  /*01e0*/  LDCU.64 UR8, c[0x0][0x8a8] ;  /* 0x00011500ff0877ac */ /* 0x000ea40008000a00 */
[----:B--2---:R-:W-:-:S04]  /*01f0*/  UISETP.NE.U32.AND UP0, UPT, UR8, URZ, UPT ;  /* 0x000000ff0800728c */ /* 0x004fc8000bf05070 */
[----:B------:R-:W-:-:S09]  /*0200*/  UISETP.NE.AND.EX UP0, UPT, UR9, URZ, UPT, UP0 ;  /* 0x000000ff0900728c */ /* 0x000fd2000bf05300 */
[----:B------:R-:W-:Y:S05]  /*0210*/  BRA.U !UP0, `(.L_x_3) ;  /* 0x00000001080c7547 */ /* 0x000fea000b800000 */
[----:B------:R-:W2:Y:S02]  /*0220*/  LDC.64 R78, c[0x0][0x8a8] ;  /* 0x00022a00ff4e7b82 */ /* 0x000ea40000000a00 */
[----:B--2---:R2:W5:Y:S01]  /*0230*/  LDG.E R78, desc[UR40][R78.64] ;  /* 0x000000284e4e7981 */ /* 0x004562000c1e1900 */
[----:B------:R-:W-:Y:S05]  /*0240*/  BRA `(.L_x_2) ;  /* 0x0000000000087947 */ /* 0x000fea0003800000 */
.L_x_3:
[----:B------:R-:W2:Y:S02]  /*0250*/  LDCU UR8, c[0x0][0x8a0] ;  /* 0x00011400ff0877ac */ /* 0x000ea40008000800 */
[----:B--2---:R-:W-:Y:S02]  /*0260*/  MOV R78, UR8 ;  /* 0x00000008004e7c02 */ /* 0x004fe40008000f00 */
.L_x_2:
[----:B------:R-:W-:Y:S01]  /*0270*/  IMAD.U32 R0, RZ, RZ, UR10 ;  /* 0x0000000aff007e24 */ /* 0x000fe2000f8e00ff */
[----:B------:R-:W-:Y:S04]  /*0280*/  BSSY.RECONVERGENT B0, `(.L_x_4) ;  /* 0x000000c000007945 */ /* 0x000fe80003800200 */
[C---:B------:R-:W-:Y:S02]  /*0290*/  ISETP.NE.OR P2, PT, R0.reuse, 0x1, !P1 ;  /* 0x000000010000780c */ /* 0x040fe40004f45670 */
[----:B------:R-:W-:-:S11]  /*02a0*/  ISETP.NE.OR P0, PT, R0, 0x3, !P1 ;  /* 0x000000030000780c */ /* 0x000fd60004f05670 */
[----:B------:R-:W-:Y:S05]  /*02b0*/  @P2 BRA `(.L_x_5) ;  /* 0x0000000000202947 */ /* 0x000fea0003800000 */
[----:B------:R-:W3:Y:S02]  /*02c0*/  LDCU.64 UR8, c[0x0][0x348] ;  /* 0x00006900ff0877ac */ /* 0x000ee40008000a00 */
[----:B---3--:R-:W-:Y:S02]  /*02d0*/  UIADD3 UR12, UP1, UPT, UR8, 0x80, URZ ;  /* 0x00000080080c7890 */ /* 0x008fe4000ff3e0ff */
[----:B------:R-:W-:Y:S02]  /*02e0*/  UIADD3 UR8, UP0, UPT, UR8, 0x180, URZ ;  /* 0x0000018008087890 */ /* 0x000fe4000ff1e0ff */
[----:B------:R-:W-:Y:S02]  /*02f0*/  UIADD3.X UR13, UPT, UPT, URZ, UR9, URZ, UP1, !UPT ;  /* 0x00000009ff0d7290 */ /* 0x000fe40008ffe4ff */
[----:B------:R-:W-:-:S07]  /*0300*/  UIADD3.X UR9, UPT, UPT, URZ, UR9, URZ, UP0, !UPT ;  /* 0x00000009ff097290 */ /* 0x000fce00087fe4ff */
[----:B------:R3:W-:Y:S02]  /*0310*/  UTMACCTL.PF [UR12] ;  /* 0x000000000c0079b9 */ /* 0x0007e40008040000 */
[----:B------:R3:W-:Y:S02]  /*0320*/  UTMACCTL.PF [UR8] ;  /* 0x00000000080079b9 */ /* 0x0007e40008040000 */
[----:B---3--:R-:W-:Y:S01]  /*0330*/  NOP ;  /* 0x0000000000007918 */ /* 0x008fe20000000000 */
.L_x_5:
[----:B------:R-:W-:Y:S05]  /*0340*/  BSYNC.RECONVERGENT B0 ;  /* 0x0000000000007941 */ /* 0x000fea0003800200 */
.L_x_4:
[----:B------:R-:W-:Y:S04]  /*0350*/  BSSY.RECONVERGENT B0, `(.L_x_6) ;  /* 0x000000a000007945 */ /* 0x000fe80003800200 */
        /* <DEDUP_REMOVED lines=9> */
.L_x_7:
[----:B------:R-:W-:Y:S05]  /*03f0*/  BSYNC.RECONVERGENT B0 ;  /* 0x0000000000007941 */ /* 0x000fea0003800200 */
.L_x_6:
[----:B------:R-:W3:Y:S01]  /*0400*/  LDCU.64 UR8, c[0x0][0x888] ;  /* 0x00011100ff0877ac */ /* 0x000ee20008000a00 */
[----:B------:R-:W-:Y:S02]  /*0410*/  UISETP.EQ.U32.AND UP1, UPT, UR6, URZ, UPT ;  /* 0x000000ff0600728c */ /* 0x000fe4000bf22070 */
[----:B------:R-:W-:Y:S02]  /*0420*/  UPLOP3.LUT UP5, UPT, UPT, UPT, UPT, 0x80, 0x8 ;  /* 0x000000000008789c */ /* 0x000fe40003faf070 */
[----:B---3--:R-:W-:-:S04]  /*0430*/  UISETP.NE.U32.AND UP0, UPT, UR8, URZ, UPT ;  /* 0x000000ff0800728c */ /* 0x008fc8000bf05070 */
[----:B------:R-:W-:-:S04]  /*0440*/  UISETP.NE.AND.EX UP0, UPT, UR9, URZ, UPT, UP0 ;  /* 0x000000ff0900728c */ /* 0x000fc8000bf05300 */
[----:B------:R-:W-:-:S04]  /*0450*/  UISETP.EQ.OR.EX UP2, UPT, UR7, URZ, !UP0, UP1 ;  /* 0x000000ff0700728c */ /* 0x000fc8000c742710 */
[----:B------:R-:W-:-:S05]  /*0460*/  UP2UR UR44, UPR, URZ, 0x4 ;  /* 0x00000004ff2c7883 */ /* 0x000fca0008000000 */
[----:B------:R-:W-:Y:S07]  /*0470*/  BRA.U !UP2, `(.L_x_8) ;  /* 0x000000010a207547 */ /* 0x000fee000b800000 */
[----:B------:R-:W-:Y:S01]  /*0480*/  UISETP.NE.U32.AND UP2, UPT, UR6, URZ, UPT ;  /* 0x000000ff0600728c */ /* 0x000fe2000bf45070 */
[----:B-----5:R-:W-:Y:S01]  /*0490*/  FSETP.NEU.AND P0, PT, R81, RZ, PT ;  /* 0x000000ff5100720b */ /* 0x020fe20003f0d000 */
[----:B------:R-:W-:Y:S02]  /*04a0*/  USEL UR6, URZ, 0xffffffff, UP0 ;  /* 0xffffffffff067887 */ /* 0x000fe40008000000 */
[----:B------:R-:W-:-:S10]  /*04b0*/  UISETP.NE.AND.EX UP2, UPT, UR7, URZ, UPT, UP2 ;  /* 0x000000ff0700728c */ /* 0x000fd4000bf45320 */
[----:B------:R-:W-:Y:S01]  /*04c0*/  VOTEU.ANY UP1, P0 ;  /* 0x0000000000ff7886 */ /* 0x000fe20000020100 */
[----:B------:R-:W-:-:S04]  /*04d0*/  @!UP2 USEL UR6, URZ, 0xffffffff, UP1 ;  /* 0xffffffffff06a887 */ /* 0x000fc80008800000 */
[----:B------:R-:W-:-:S04]  /*04e0*/  ULOP3.LUT UR6, UR6, 0x1, URZ, 0xc0, !UPT ;  /* 0x0000000106067892 */ /* 0x000fc8000f8ec0ff */
[----:B------:R-:W-:-:S11]  /*04f0*/  UISETP.NE.U32.AND UP5, UPT, UR6, 0x1, UPT ;  /* 0x000000010600788c */ /* 0x000fd6000bfa5070 */
.L_x_8:
[----:B------:R-:W3:Y:S01]  /*0500*/  SHFL.IDX PT, R0, R169, RZ, 0x1f ;  /* 0x00001fffa9007589 */ /* 0x000ee200000e0000 */
[----:B------:R-:W-:-:S04]  /*0510*/  UISETP.NE.AND UP1, UPT, UR10, 0x2, UPT ;  /* 0x000000020a00788c */ /* 0x000fc8000bf25270 */
[----:B------:R-:W-:Y:S02]  /*0520*/  UISETP.EQ.AND UP2, UPT, UR5, URZ, !UP1 ;  /* 0x000000ff0500728c */ /* 0x000fe4000cf42270 */
[----:B------:R-:W-:-:S04]  /*0530*/  USEL UR7, URZ, 0x1, UP1 ;  /* 0x00000001ff077887 */ /* 0x000fc80008800000 */
[----:B------:R-:W-:Y:S02]  /*0540*/  PLOP3.LUT P5, PT, P1, PT, UP2, 0x80, 0x8 ;  /* 0x000000000008781c */ /* 0x000fe40000faf028 */
[----:B---3--:R-:W-:-:S13]  /*0550*/  ISETP.NE.AND P0, PT, R0, RZ, PT ;  /* 0x000000ff0000720c */ /* 0x008fda0003f05270 */
[----:B------:R-:W-:Y:S05]  /*0560*/  @P0 BRA `(.L_x_9) ;  /* 0x0000000400780947 */ /* 0x000fea0003800000 */
[----:B------:R-:W-:Y:S01]  /*0570*/  ELECT P0, URZ, PT ;  /* 0x0000000000ff782f */ /* 0x000fe20003800000 */
[----:B------:R-:W-:-:S12]  /*0580*/  BSSY.RECONVERGENT B0, `(.L_x_9) ;  /* 0x000005c000007945 */ /* 0x000fd80003800200 */
[----:B------:R-:W-:Y:S05]  /*0590*/  @!P0 BRA `(.L_x_10) ;  /* 0x0000000400688947 */ /* 0x000fea0003800000 */
[----:B------:R-:W-:Y:S01]  /*05a0*/  UMOV UR8, 0x400 ;  /* 0x0000040000087882 */ /* 0x000fe20000000000 */
[----:B------:R-:W-:Y:S01]  /*05b0*/  UMOV UR6, 0x1 ;  /* 0x0000000100067882 */ /* 0x000fe20000000000 */
[----:B------:R-:W-:Y:S02]  /*05c0*/  ULEA UR8, UR37, UR8, 0x18 ;  /* 0x0000000825087291 */ /* 0x000fe4000f8ec0ff */
[----:B------:R-:W-:-:S04]  /*05d0*/  UIADD3 UR12, UPT, UPT, -UR6, 0x100000, URZ ;  /* 0x00100000060c7890 */ /* 0x000fc8000fffe1ff */
[----:B------:R-:W-:Y:S02]  /*05e0*/  USHF.L.U32 UR13, UR12, 0xb, URZ ;  /* 0x0000000b0c0d7899 */ /* 0x000fe400080006ff */
[----:B------:R-:W-:Y:S01]  /*05f0*/  USHF.L.U32 UR12, UR12, 0x1, URZ ;  /* 0x000000010c0c7899 */ /* 0x000fe200080006ff */
[----:B------:R-:W3:Y:S11]  /*0600*/  FENCE.VIEW.ASYNC.S ;  /* 0x00000000000073c6 */ /* 0x000ef60000000000 */
[----:B---3--:R3:W4:Y:S01]  /*0610*/  SYNCS.EXCH.64 URZ, [UR8], UR12 ;  /* 0x0000000c08ff75b2 */ /* 0x0087220008000100 */
[----:B------:R3:W1:Y:S01]  /*0620*/  SYNCS.EXCH.64 URZ, [UR8+0x148], UR12 ;  /* 0x0001480c08ff75b2 */ /* 0x0006620008000100 */
        /* <DEDUP_REMOVED lines=79> */
[----:B------:R3:W1:Y:S02]  /*0b20*/  SYNCS.EXCH.64 URZ, [UR8+0x288], UR12 ;  /* 0x0002880c08ff75b2 */ /* 0x0006640008000100 */
[----:B---34-:R-:W-:Y:S01]  /*0b30*/  NOP ;  /* 0x0000000000007918 */ /* 0x018fe20000000000 */
.L_x_10:
[----:B------:R-:W-:Y:S05]  /*0b40*/  BSYNC.RECONVERGENT B0 ;  /* 0x0000000000007941 */ /* 0x000fea0003800200 */
.L_x_9:
[----:B------:R-:W3:Y:S01]  /*0b50*/  SHFL.IDX PT, R0, R169, RZ, 0x1f ;  /* 0x00001fffa9007589 */ /* 0x000ee200000e0000 */
[----:B------:R-:W-:Y:S01]  /*0b60*/  NOP ;  /* 0x0000000000007918 */ /* 0x000fe20000000000 */
[----:B---3--:R-:W-:-:S13]  /*0b70*/  ISETP.NE.AND P0, PT, R0, 0x1, PT ;  /* 0x000000010000780c */ /* 0x008fda0003f05270 */
[----:B------:R-:W-:Y:S05]  /*0b80*/  @P0 BRA `(.L_x_11) ;  /* 0x00000000003c0947 */ /* 0x000fea0003800000 */
[----:B------:R-:W-:Y:S01]  /*0b90*/  UMOV UR9, 0x400 ;  /* 0x0000040000097882 */ /* 0x000fe20000000000 */
[----:B------:R-:W-:Y:S01]  /*0ba0*/  UMOV UR8, 0x20 ;  /* 0x0000002000087882 */ /* 0x000fe20000000000 */
[----:B------:R-:W-:Y:S01]  /*0bb0*/  UMOV UR6, 0x80 ;  /* 0x0000008000067882 */ /* 0x000fe20000000000 */
[----:B------:R-:W-:Y:S02]  /*0bc0*/  ULEA UR9, UR37, UR9, 0x18 ;  /* 0x0000000925097291 */ /* 0x000fe4000f8ec0ff */
[----:B------:R-:W-:-:S04]  /*0bd0*/  UIADD3 UR12, UPT, UPT, -UR8, 0x100000, URZ ;  /* 0x00100000080c7890 */ /* 0x000fc8000fffe1ff */
[----:B------:R-:W-:Y:S02]  /*0be0*/  USHF.L.U32 UR13, UR12, 0xb, URZ ;  /* 0x0000000b0c0d7899 */ /* 0x000fe400080006ff */
[----:B------:R-:W-:Y:S02]  /*0bf0*/  USHF.L.U32 UR12, UR12, 0x1, URZ ;  /* 0x000000010c0c7899 */ /* 0x000fe400080006ff */
[----:B------:R-:W-:-:S04]  /*0c00*/  UIADD3 UR14, UPT, UPT, -UR6, 0x100000, URZ ;  /* 0x00100000060e7890 */ /* 0x000fc8000fffe1ff */
[----:B------:R-:W-:Y:S02]  /*0c10*/  USHF.L.U32 UR15, UR14, 0xb, URZ ;  /* 0x0000000b0e0f7899 */ /* 0x000fe400080006ff */
[----:B------:R-:W-:Y:S01]  /*0c20*/  USHF.L.U32 UR14, UR14, 0x1, URZ ;  /* 0x000000010e0e7899 */ /* 0x000fe200080006ff */
[----:B------:R-:W-:Y:S01]  /*0c30*/  ELECT P0, URZ, PT ;  /* 0x0000000000ff782f */ /* 0x000fe20003800000 */
[----:B------:R-:W3:Y:S02]  /*0c40*/  FENCE.VIEW.ASYNC.S ;  /* 0x00000000000073c6 */ /* 0x000ee40000000000 */
[----:B---3--:R3:W4:Y:S08]  /*0c50*/  SYNCS.EXCH.64 URZ, [UR9+0x290], UR12 ;  /* 0x0002900c09ff75b2 */ /* 0x0087300008000100 */
[----:B------:R3:W1:Y:S01]  /*0c60*/  SYNCS.EXCH.64 URZ, [UR9+0x298], UR14 ;  /* 0x0002980e09ff75b2 */ /* 0x0006620008000100 */
[----:B------:R-:W-:Y:S01]  /*0c70*/  NOP ;  /* 0x0000000000007918 */ /* 0x000fe20000000000 */
.L_x_11:
[----:B------:R-:W2:Y:S01]  /*0c80*/  SHFL.IDX PT, R0, R169, RZ, 0x1f ;  /* 0x00001fffa9007589 */ /* 0x000ea200000e0000 */
[----:B------:R-:W-:Y:S01]  /*0c90*/  NOP ;  /* 0x0000000000007918 */ /* 0x000fe20000000000 */
[----:B--2---:R-:W-:-:S13]  /*0ca0*/  ISETP.NE.AND P0, PT, R0, 0x3, PT ;  /* 0x000000030000780c */ /* 0x004fda0003f05270 */
[----:B------:R-:W-:Y:S05]  /*0cb0*/  @P0 BRA `(.L_x_12) ;  /* 0x00000000002c0947 */ /* 0x000fea0003800000 */
[----:B------:R-:W-:Y:S01]  /*0cc0*/  UMOV UR8, 0x400 ;  /* 0x0000040000087882 */ /* 0x000fe20000000000 */
[----:B------:R-:W-:Y:S01]  /*0cd0*/  UMOV UR6, 0x20 ;  /* 0x0000002000067882 */ /* 0x000fe20000000000 */
[----:B------:R-:W-:Y:S02]  /*0ce0*/  ULEA UR8, UR37, UR8, 0x18 ;  /* 0x0000000825087291 */ /* 0x000fe4000f8ec0ff */
[----:B---3--:R-:W-:-:S04]  /*0cf0*/  UIADD3 UR12, UPT, UPT, -UR6, 0x100000, URZ ;  /* 0x00100000060c7890 */ /* 0x008fc8000fffe1ff */
[----:B------:R-:W-:Y:S02]  /*0d00*/  USHF.L.U32 UR13, UR12, 0xb, URZ ;  /* 0x0000000b0c0d7899 */ /* 0x000fe400080006ff */
[----:B------:R-:W-:Y:S01]  /*0d10*/  USHF.L.U32 UR12, UR12, 0x1, URZ ;  /* 0x000000010c0c7899 */ /* 0x000fe200080006ff */
[----:B------:R-:W-:Y:S01]  /*0d20*/  ELECT P0, URZ, PT ;  /* 0x0000000000ff782f */ /* 0x000fe20003800000 */
[----:B------:R-:W2:Y:S10]  /*0d30*/  FENCE.VIEW.ASYNC.S ;  /* 0x00000000000073c6 */ /* 0x000eb40000000000 */
[----:B--2---:R2:W3:Y:S01]  /*0d40*/  SYNCS.EXCH.64 URZ, [UR8+0x2a0], UR12 ;  /* 0x0002a00c08ff75b2 */ /* 0x0044e20008000100 */
[----:B------:R2:W1:Y:S01]  /*0d50*/  SYNCS.EXCH.64 URZ, [UR8+0x2a8], UR12 ;  /* 0x0002a80c08ff75b2 */ /* 0x0004620008000100 */
[----:B------:R-:W-:Y:S01]  /*0d60*/  NOP ;  /* 0x0000000000007918 */ /* 0x000fe20000000000 */
.L_x_12:
[----:B------:R-:W4:Y:S01]  /*0d70*/  SHFL.IDX PT, R0, R169, RZ, 0x1f ;  /* 0x00001fffa9007589 */ /* 0x000f2200000e0000 */
[----:B------:R-:W-:Y:S01]  /*0d80*/  NOP ;  /* 0x0000000000007918 */ /* 0x000fe20000000000 */
[----:B----4-:R-:W-:-:S13]  /*0d90*/  ISETP.NE.AND P0, PT, R0, 0x4, PT ;  /* 0x000000040000780c */ /* 0x010fda0003f05270 */
[----:B------:R-:W-:Y:S05]  /*0da0*/  @P0 BRA `(.L_x_13) ;  /* 0x0000000000480947 */ /* 0x000fea0003800000 */
[----:B---3--:R-:W-:Y:S01]  /*0db0*/  UMOV UR9, 0x1e0 ;  /* 0x000001e000097882 */ /* 0x008fe20000000000 */
[----:B--2---:R-:W-:Y:S01]  /*0dc0*/  UMOV UR8, 0x400 ;  /* 0x0000040000087882 */ /* 0x004fe20000000000 */
[----:B------:R-:W-:Y:S01]  /*0dd0*/  USEL UR9, UR9, 0x1a0, UP5 ;  /* 0x000001a009097887 */ /* 0x000fe2000a800000 */
        /* <DEDUP_REMOVED lines=9> */
[----:B------:R-:W2:Y:S02]  /*0e70*/  FENCE.VIEW.ASYNC.S ;  /* 0x00000000000073c6 */ /* 0x000ea40000000000 */
[----:B--2---:R4:W2:Y:S08]  /*0e80*/  SYNCS.EXCH.64 URZ, [UR8+0x2b0], UR12 ;  /* 0x0002b00c08ff75b2 */ /* 0x0048b00008000100 */
[----:B------:R4:W3:Y:S01]  /*0e90*/  SYNCS.EXCH.64 URZ, [UR8+0x2c0], UR14 ;  /* 0x0002c00e08ff75b2 */ /* 0x0008e20008000100 */
[----:B------:R4:W1:Y:S01]  /*0ea0*/  SYNCS.EXCH.64 URZ, [UR8+0x2b8], UR12 ;  /* 0x0002b80c08ff75b2 */ /* 0x0008620008000100 */
[----:B------:R4:W1:Y:S02]  /*0eb0*/  SYNCS.EXCH.64 URZ, [UR8+0x2c8], UR14 ;  /* 0x0002c80e08ff75b2 */ /* 0x0008640008000100 */
[----:B----4-:R-:W-:Y:S01]  /*0ec0*/  NOP ;  /* 0x0000000000007918 */ /* 0x010fe20000000000 */
.L_x_13:
[----:B------:R-:W4:Y:S01]  /*0ed0*/  SHFL.IDX PT, R0, R169, RZ, 0x1f ;  /* 0x00001fffa9007589 */ /* 0x000f2200000e0000 */
[----:B------:R-:W-:Y:S01]  /*0ee0*/  NOP ;  /* 0x0000000000007918 */ /* 0x000fe20000000000 */
[----:B----4-:R-:W-:-:S13]  /*0ef0*/  ISETP.NE.AND P0, PT, R0, 0x5, PT ;  /* 0x000000050000780c */ /* 0x010fda0003f05270 */
[----:B------:R-:W-:Y:S05]  /*0f00*/  @P0 BRA `(.L_x_14) ;  /* 0x0000000000540947 */ /* 0x000fea0003800000 */
[----:B---3--:R-:W-:Y:S01]  /*0f10*/  UMOV UR9, 0x400 ;  /* 0x0000040000097882 */ /* 0x008fe20000000000 */
[----:B--2---:R-:W-:Y:S01]  /*0f20*/  UMOV UR8, 0x1 ;  /* 0x0000000100087882 */ /* 0x004fe20000000000 */
        /* <DEDUP_REMOVED lines=13> */
[----:B------:R4:W1:Y:S01]  /*1000*/  SYNCS.EXCH.64 URZ, [UR9+0x2f8], UR14 ;  /* 0x0002f80e09ff75b2 */ /* 0x0008620008000100 */
[----:B------:R4:W1:Y:S01]  /*1010*/  SYNCS.EXCH.64 URZ, [UR9+0x2e0], UR12 ;  /* 0x0002e00c09ff75b2 */ /* 0x0008620008000100 */
[----:B------:R4:W1:Y:S01]  /*1020*/  SYNCS.EXCH.64 URZ, [UR9+0x300], UR14 ;  /* 0x0003000e09ff75b2 */ /* 0x0008620008000100 */
[----:B------:R4:W1:Y:S01]  /*1030*/  SYNCS.EXCH.64 URZ, [UR9+0x2e8], UR12 ;  /* 0x0002e80c09ff75b2 */ /* 0x0008620008000100 */
[----:B------:R4:W1:Y:S02]  /*1040*/  SYNCS.EXCH.64 URZ, [UR9+0x308], UR14 ;  /* 0x0003080e09ff75b2 */ /* 0x0008640008000100 */
[----:B----4-:R-:W-:Y:S01]  /*1050*/  NOP ;  /* 0x0000000000007918 */ /* 0x010fe20000000000 */
.L_x_14:
[----:B------:R-:W4:Y:S01]  /*1060*/  SHFL.IDX PT, R0, R169, RZ, 0x1f ;  /* 0x00001fffa9007589 */ /* 0x000f2200000e0000 */
[----:B------:R-:W-:Y:S01]  /*1070*/  ISETP.NE.OR P1, PT, RZ, UR10, !P1 ;  /* 0x0000000aff007c0c */ /* 0x000fe2000cf25670 */
[----:B------:R-:W-:Y:S01]  /*1080*/  NOP ;  /* 0x0000000000007918 */ /* 0x000fe20000000000 */
[----:B----4-:R-:W-:-:S13]  /*1090*/  ISETP.NE.AND P0, PT, R0, 0x3, PT ;  /* 0x000000030000780c */ /* 0x010fda0003f05270 */
[----:B------:R-:W-:Y:S05]  /*10a0*/  @P0 BRA `(.L_x_15) ;  /* 0x0000000000340947 */ /* 0x000fea0003800000 */
[----:B--2---:R-:W-:Y:S01]  /*10b0*/  UMOV UR8, 0x400 ;  /* 0x0000040000087882 */ /* 0x004fe20000000000 */
[----:B------:R-:W-:Y:S01]  /*10c0*/  UMOV UR6, 0x20 ;  /* 0x0000002000067882 */ /* 0x000fe20000000000 */
[----:B------:R-:W-:Y:S02]  /*10d0*/  ULEA UR8, UR37, UR8, 0x18 ;  /* 0x0000000825087291 */ /* 0x000fe4000f8ec0ff */
[----:B---3--:R-:W-:-:S04]  /*10e0*/  UIADD3 UR12, UPT, UPT, -UR6, 0x100000, URZ ;  /* 0x00100000060c7890 */ /* 0x008fc8000fffe1ff */
[----:B------:R-:W-:Y:S02]  /*10f0*/  USHF.L.U32 UR13, UR12, 0xb, URZ ;  /* 0x0000000b0c0d7899 */ /* 0x000fe400080006ff */
[----:B------:R-:W-:Y:S01]  /*1100*/  USHF.L.U32 UR12, UR12, 0x1, URZ ;  /* 0x000000010c0c7899 */ /* 0x000fe200080006ff */
[----:B------:R-:W-:Y:S01]  /*1110*/  ELECT P0, URZ, PT ;  /* 0x0000000000ff782f */ /* 0x000fe20003800000 */
[----:B------:R-:W2:Y:S10]  /*1120*/  FENCE.VIEW.ASYNC.S ;  /* 0x00000000000073c6 */ /* 0x000eb40000000000 */
[----:B--2---:R4:W2:Y:S01]  /*1130*/  SYNCS.EXCH.64 URZ, [UR8+0x310], UR12 ;  /* 0x0003100c08ff75b2 */ /* 0x0048a20008000100 */
[----:B------:R4:W3:Y:S01]  /*1140*/  SYNCS.EXCH.64 URZ, [UR8+0x320], UR12 ;  /* 0x0003200c08ff75b2 */ /* 0x0008e20008000100 */
[----:B------:R4:W1:Y:S01]  /*1150*/  SYNCS.EXCH.64 URZ, [UR8+0x318], UR12 ;  /* 0x0003180c08ff75b2 */ /* 0x0008620008000100 */
[----:B------:R4:W1:Y:S02]  /*1160*/  SYNCS.EXCH.64 URZ, [UR8+0x328], UR12 ;  /* 0x0003280c08ff75b2 */ /* 0x0008640008000100 */
[----:B----4-:R-:W-:Y:S01]  /*1170*/  NOP ;  /* 0x0000000000007918 */ /* 0x010fe20000000000 */
.L_x_15:
[----:B------:R-:W-:Y:S01]  /*1180*/  VOTEU.ALL UP1, P1 ;  /* 0x0000000000ff7886 */ /* 0x000fe20000820000 */
[----:B--2---:R-:W2:Y:S01]  /*1190*/  LDCU UR8, c[0x0][0x36c] ;  /* 0x00006d80ff0877ac */ /* 0x004ea20008000800 */
[----:B------:R-:W-:Y:S01]  /*11a0*/  NOP ;  /* 0x0000000000007918 */ /* 0x000fe20000000000 */
[----:B------:R-:W-:Y:S01]  /*11b0*/  LOP3.LUT R10, R166, 0x1f, RZ, 0xc0, !PT ;  /* 0x0000001fa60a7812 */ /* 0x000fe200078ec0ff */
[----:B---3--:R-:W-:Y:S01]  /*11c0*/  UMOV UR12, 0x20 ;  /* 0x00000020000c7882 */ /* 0x008fe20000000000 */
[----:B------:R-:W-:Y:S01]  /*11d0*/  @!UP1 UMOV UR6, 0x400 ;  /* 0x0000040000069882 */ /* 0x000fe20000000000 */
[----:B------:R-:W-:-:S04]  /*11e0*/  @!UP1 UIADD3 UR12, UPT, UPT, -UR12, 0x100000, URZ ;  /* 0x001000000c0c9890 */ /* 0x000fc8000fffe1ff */
[----:B------:R-:W-:Y:S02]  /*11f0*/  @!UP1 USHF.L.U32 UR13, UR12, 0xb, URZ ;  /* 0x0000000b0c0d9899 */ /* 0x000fe400080006ff */
[----:B------:R-:W-:Y:S02]  /*1200*/  @!UP1 USHF.L.U32 UR12, UR12, 0x1, URZ ;  /* 0x000000010c0c9899 */ /* 0x000fe400080006ff */
[----:B------:R-:W-:Y:S01]  /*1210*/  @!UP1 ULEA UR6, UR37, UR6, 0x18 ;  /* 0x0000000625069291 */ /* 0x000fe2000f8ec0ff */
[----:B------:R-:W-:Y:S01]  /*1220*/  VOTEU.ALL UP1, P1 ;  /* 0x0000000000ff7886 */ /* 0x000fe20000820000 */
[----:B------:R-:W-:Y:S01]  /*1230*/  UISETP.NE.AND UP4, UPT, UR10, URZ, UPT ;  /* 0x000000ff0a00728c */ /* 0x000fe2000bf85270 */
[----:B------:R-:W3:Y:S09]  /*1240*/  FENCE.VIEW.ASYNC.S ;  /* 0x00000000000073c6 */ /* 0x000ef20000000000 */
[----:B---3--:R3:W4:Y:S01]  /*1250*/  @!UP1 SYNCS.EXCH.64 URZ, [UR6+0x330], UR12 ;  /* 0x0003300c06ff95b2 */ /* 0x0087220008000100 */
[----:B--2---:R-:W-:-:S09]  /*1260*/  UISETP.EQ.U32.AND UP1, UPT, UR8, 0x1, UPT ;  /* 0x000000010800788c */ /* 0x004fd2000bf22070 */
[----:B------:R-:W-:Y:S05]  /*1270*/  BRA.U !UP1, `(.L_x_16) ;  /* 0x0000000109087547 */ /* 0x000fea000b800000 */
[----:B-1--4-:R-:W-:Y:S01]  /*1280*/  UCGABAR_ARV ;  /* 0x00000000000079c7 */ /* 0x012fe20008000000 */
[----:B------:R-:W-:Y:S05]  /*1290*/  BRA `(.L_x_17) ;  /* 0x0000000000047947 */ /* 0x000fea0003800000 */
.L_x_16:
[----:B-1--4-:R-:W-:Y:S01]  /*12a0*/  NOP ;  /* 0x0000000000007918 */ /* 0x012fe20000000000 */
.L_x_17:
[----:B------:R-:W1:Y:S01]  /*12b0*/  S2R R164, SR_CTAID.Y ;  /* 0x0000000000a47919 */ /* 0x000e620000002600 */
[----:B------:R-:W-:-:S05]  /*12c0*/  CS2R.32 R155, SR_CgaSize ;  /* 0x00000000009b7805 */ /* 0x000fca0000008a00 */
[----:B------:R-:W-:-:S05]  /*12d0*/  IMAD R155, R155, -0xa0, RZ ;  /* 0xffffff609b9b7824 */ /* 0x000fca00078e02ff */
[----:B---3--:R-:W-:-:S14]  /*12e0*/  R2UR UR6, R155 ;  /* 0x000000009b0672ca */ /* 0x008fdc00000e0000 */
[----:B------:R-:W2:Y:S01]  /*12f0*/  LDCU UR6, c[0x0][UR6+0x2b4] ;  /* 0x00005680060677ac */ /* 0x000ea20008000800 */
[----:B------:R-:W-:-:S05]  /*1300*/  CS2R.32 R0, SR_CgaSize ;  /* 0x0000000000007805 */ /* 0x000fca0000008a00 */
[----:B------:R-:W-:-:S06]  /*1310*/  IMAD R0, R0, -0xa0, RZ ;  /* 0xffffff6000007824 */ /* 0x000fcc00078e02ff */
[----:B------:R-:W3:Y:S01]  /*1320*/  LDC R0, c[0x0][R0+0x2a4] ;  /* 0x0000a90000007b82 */ /* 0x000ee20000000800 */
[----:B------:R-:W-:Y:S01]  /*1330*/  PRMT R8, RZ, 0x7610, R8 ;  /* 0x00007610ff087816 */ /* 0x000fe20000000008 */
[----:B------:R-:W4:Y:S01]  /*1340*/  S2R R11, SR_CTAID.X ;  /* 0x00000000000b7919 */ /* 0x000f220000002500 */
[----:B------:R-:W-:-:S05]  /*1350*/  CS2R.32 R155, SR_CgaSize ;  /* 0x00000000009b7805 */ /* 0x000fca0000008a00 */
[----:B------:R-:W-:-:S05]  /*1360*/  IMAD R155, R155, -0xa0, RZ ;  /* 0xffffff609b9b7824 */ /* 0x000fca00078e02ff */
[----:B------:R-:W-:-:S14]  /*1370*/  R2UR UR8, R155 ;  /* 0x000000009b0872ca */ /* 0x000fdc00000e0000 */
[----:B------:R-:W3:Y:S01]  /*1380*/  LDCU UR8, c[0x0][UR8+0x2b0] ;  /* 0x00005600080877ac */ /* 0x000ee20008000800 */
[----:B------:R-:W-:Y:S01]  /*1390*/  UISETP.NE.AND UP2, UPT, UR10, 0x2, UPT ;  /* 0x000000020a00788c */ /* 0x000fe2000bf45270 */
[----:B------:R-:W2:Y:S01]  /*13a0*/  LDC R9, c[0x0][0xb24] ;  /* 0x0002c900ff097b82 */ /* 0x000ea20000000800 */
[----:B------:R-:W-:-:S05]  /*13b0*/  CS2R.32 R2, SR_CgaSize ;  /* 0x0000000000027805 */ /* 0x000fca0000008a00 */
[----:B------:R-:W-:-:S06]  /*13c0*/  IMAD R2, R2, -0xa0, RZ ;  /* 0xffffff6002027824 */ /* 0x000fcc00078e02ff */
[----:B------:R-:W3:Y:S08]  /*13d0*/  LDC R2, c[0x0][R2+0x2a0] ;  /* 0x0000a80002027b82 */ /* 0x000ef00000000800 */
[----:B------:R-:W3:Y:S01]  /*13e0*/  LDC R72, c[0x0][0xb24] ;  /* 0x0002c900ff487b82 */ /* 0x000ee20000000800 */
[----:B-1----:R-:W-:-:S07]  /*13f0*/  I2FP.F32.U32 R3, R164 ;  /* 0x000000a400037245 */ /* 0x002fce0000201000 */
[----:B------:R-:W1:Y:S01]  /*1400*/  S2UR UR36, SR_CTAID.Z ;  /* 0x00000000002479c3 */ /* 0x000e620000002700 */
[----:B--2---:R-:W-:Y:S01]  /*1410*/  ISETP.GE.AND P0, PT, R9, 0x1, PT ;  /* 0x000000010900780c */ /* 0x004fe20003f06270 */
[----:B----4-:R-:W-:Y:S01]  /*1420*/  IMAD.MOV.U32 R155, RZ, RZ, R11 ;  /* 0x000000ffff9b7224 */ /* 0x010fe200078e000b */
[----:B------:R-:W-:Y:S01]  /*1430*/  I2FP.F32.U32 R4, R11 ;  /* 0x0000000b00047245 */ /* 0x000fe20000201000 */
[----:B------:R-:W-:Y:S01]  /*1440*/  FMUL R3, R3, UR6 ;  /* 0x0000000603037c20 */ /* 0x000fe20008400000 */
[----:B------:R-:W2:Y:S03]  /*1450*/  LDCU UR6, c[0x0][0xb30] ;  /* 0x00016600ff0677ac */ /* 0x000ea60008000800 */
[----:B---3--:R-:W-:Y:S01]  /*1460*/  FMUL R4, R4, UR8 ;  /* 0x0000000804047c20 */ /* 0x008fe20008400000 */
[----:B------:R-:W3:Y:S08]  /*1470*/  F2I.U32.TRUNC.NTZ R143, R3 ;  /* 0x00000003008f7305 */ /* 0x000ef0000020f000 */
[----:B------:R-:W4:Y:S01]  /*1480*/  F2I.U32.TRUNC.NTZ R154, R4 ;  /* 0x00000004009a7305 */ /* 0x000f22000020f000 */
[----:B--2---:R-:W-:Y:S01]  /*1490*/  UISETP.NE.AND UP3, UPT, UR6, 0x1, UPT ;  /* 0x000000010600788c */ /* 0x004fe2000bf65270 */
[----:B---3--:R-:W-:-:S05]  /*14a0*/  IADD3 R143, PT, PT, -R143, RZ, RZ ;  /* 0x000000ff8f8f7210 */ /* 0x008fca0007ffe1ff */
[----:B------:R-:W-:Y:S01]  /*14b0*/  IMAD R143, R0, R143, R164 ;  /* 0x0000008f008f7224 */ /* 0x000fe200078e02a4 */
[----:B------:R-:W-:Y:S01]  /*14c0*/  PRMT R0, RZ, 0x7610, R0 ;  /* 0x00007610ff007816 */ /* 0x000fe20000000000 */
[----:B----4-:R-:W-:-:S04]  /*14d0*/  IMAD.MOV R154, RZ, RZ, -R154 ;  /* 0x000000ffff9a7224 */ /* 0x010fc800078e0a9a */
[----:B------:R-:W-:Y:S01]  /*14e0*/  IMAD R154, R2, R154, R11 ;  /* 0x0000009a029a7224 */ /* 0x000fe200078e020b */
[----:B-1----:R-:W-:Y:S06]  /*14f0*/  BRA.U UP4, `(.L_x_18) ;  /* 0x0000000104247547 */ /* 0x002fec000b800000 */
[----:B------:R-:W-:Y:S01]  /*1500*/  ISETP.NE.AND P1, PT, R143, RZ, PT ;  /* 0x000000ff8f00720c */ /* 0x000fe20003f25270 */
[----:B------:R-:W-:Y:S01]  /*1510*/  IMAD.MOV.U32 R0, RZ, RZ, 0x3 ;  /* 0x00000003ff007424 */ /* 0x000fe200078e00ff */
[C---:B------:R-:W-:Y:S02]  /*1520*/  LOP3.LUT R3, R154.reuse, 0xfffffffe, RZ, 0xc0, !PT ;  /* 0xfffffffe9a037812 */ /* 0x040fe400078ec0ff */
[----:B------:R-:W-:Y:S02]  /*1530*/  ISETP.LT.U32.OR P1, PT, R154, 0x2, !P1 ;  /* 0x000000029a00780c */ /* 0x000fe40004f21470 */
[----:B------:R-:W-:Y:S02]  /*1540*/  SHF.L.U32 R0, R0, R3, RZ ;  /* 0x0000000300007219 */ /* 0x000fe400000006ff */
[----:B------:R-:W-:Y:S02]  /*1550*/  SEL R5, RZ, 0x1, !P1 ;  /* 0x00000001ff057807 */ /* 0x000fe40004800000 */
[----:B------:R-:W-:-:S05]  /*1560*/  SEL R2, RZ, 0x2, !P1 ;  /* 0x00000002ff027807 */ /* 0x000fca0004800000 */
[----:B------:R-:W-:-:S05]  /*1570*/  IMAD.IADD R2, R5, 0x1, R2 ;  /* 0x0000000105027824 */ /* 0x000fca00078e0202 */
[----:B------:R-:W-:Y:S02]  /*1580*/  PRMT R8, R2, 0x7610, R8 ;  /* 0x0000761002087816 */ /* 0x000fe40000000008 */
.L_x_18:
[----:B------:R-:W-:Y:S05]  /*1590*/  @!P0 BRA `(.L_x_19) ;  /* 0x0000000000b88947 */ /* 0x000fea0003800000 */
[----:B------:R-:W1:Y:S01]  /*15a0*/  LDC.64 R4, c[0x0][0xb18] ;  /* 0x0002c600ff047b82 */ /* 0x000e620000000a00 */
[----:B------:R-:W-:-:S07]  /*15b0*/  ISETP.NE.AND P0, PT, R9, 0x1, PT ;  /* 0x000000010900780c */ /* 0x000fce0003f05270 */
[----:B------:R-:W2:Y:S08]  /*15c0*/  LDC R14, c[0x0][0xb0c] ;  /* 0x0002c300ff0e7b82 */ /* 0x000eb00000000800 */
[----:B------:R-:W3:Y:S08]  /*15d0*/  LDC R13, c[0x0][0x370] ;  /* 0x0000dc00ff0d7b82 */ /* 0x000ef00000000800 */
[----:B------:R-:W4:Y:S01]  /*15e0*/  LDC R16, c[0x0][0x374] ;  /* 0x0000dd00ff107b82 */ /* 0x000f220000000800 */
[----:B-1----:R-:W-:-:S07]  /*15f0*/  ISETP.NE.AND P1, PT, R4, 0x1, PT ;  /* 0x000000010400780c */ /* 0x002fce0003f25270 */
[----:B------:R-:W3:Y:S01]  /*1600*/  LDC.64 R6, c[0x0][0xb10] ;  /* 0x0002c400ff067b82 */ /* 0x000ee20000000a00 */
[----:B--2---:R-:W-:-:S07]  /*1610*/  ISETP.NE.AND P2, PT, R14, 0x1, PT ;  /* 0x000000010e00780c */ /* 0x004fce0003f45270 */
[----:B------:R-:W1:Y:S08]  /*1620*/  LDC R12, c[0x0][0xb20] ;  /* 0x0002c800ff0c7b82 */ /* 0x000e700000000800 */
[----:B------:R-:W2:Y:S01]  /*1630*/  LDC.64 R2, c[0x0][0xb28] ;  /* 0x0002ca00ff027b82 */ /* 0x000ea20000000a00 */
[----:B----4-:R-:W-:-:S04]  /*1640*/  IMAD.HI.U32 R15, R16, R5, RZ ;  /* 0x00000005100f7227 */ /* 0x010fc800078e00ff */
[----:B------:R-:W-:-:S04]  /*1650*/  IMAD.HI.U32 R5, R164, R5, RZ ;  /* 0x00000005a4057227 */ /* 0x000fc800078e00ff */
[----:B---3--:R-:W-:-:S04]  /*1660*/  IMAD.HI.U32 R18, R13, R6, RZ ;  /* 0x000000060d127227 */ /* 0x008fc800078e00ff */
[C---:B------:R-:W-:Y:S01]  /*1670*/  IMAD.HI.U32 R20, R11.reuse, R6, RZ ;  /* 0x000000060b147227 */ /* 0x040fe200078e00ff */
[-C--:B------:R-:W-:Y:S02]  /*1680*/  @P2 SHF.R.U32.HI R13, RZ, R7.reuse, R18 ;  /* 0x00000007ff0d2219 */ /* 0x080fe40000011612 */
[-C--:B-1----:R-:W-:Y:S02]  /*1690*/  @P1 SHF.R.U32.HI R16, RZ, R12.reuse, R15 ;  /* 0x0000000cff101219 */ /* 0x082fe4000001160f */
[----:B------:R-:W-:Y:S02]  /*16a0*/  SHF.R.U32.HI R5, RZ, R12, R5 ;  /* 0x0000000cff057219 */ /* 0x000fe40000011605 */
[----:B------:R-:W-:Y:S02]  /*16b0*/  SHF.R.U32.HI R20, RZ, R7, R20 ;  /* 0x00000007ff147219 */ /* 0x000fe40000011614 */
[----:B------:R-:W-:Y:S01]  /*16c0*/  SEL R5, R164, R5, !P1 ;  /* 0x00000005a4057207 */ /* 0x000fe20004800000 */
[----:B--2---:R-:W-:Y:S01]  /*16d0*/  IMAD.HI.U32 R18, R16, R2, RZ ;  /* 0x0000000210127227 */ /* 0x004fe200078e00ff */
[----:B------:R-:W-:-:S02]  /*16e0*/  SEL R155, R11, R20, !P2 ;  /* 0x000000140b9b7207 */ /* 0x000fc40005000000 */
[----:B------:R-:W-:Y:S01]  /*16f0*/  IADD3 R7, PT, PT, -R5, RZ, RZ ;  /* 0x000000ff05077210 */ /* 0x000fe20007ffe1ff */
[----:B------:R-:W-:Y:S01]  /*1700*/  IMAD.HI.U32 R6, R13, R2, RZ ;  /* 0x000000020d067227 */ /* 0x000fe200078e00ff */
[----:B------:R-:W-:-:S03]  /*1710*/  @P0 SHF.R.U32.HI R16, RZ, R3, R18 ;  /* 0x00000003ff100219 */ /* 0x000fc60000011612 */
[----:B------:R-:W-:Y:S01]  /*1720*/  IMAD R7, R4, R7, R164 ;  /* 0x0000000704077224 */ /* 0x000fe200078e02a4 */
[----:B------:R-:W-:Y:S01]  /*1730*/  @P0 SHF.R.U32.HI R13, RZ, R3, R6 ;  /* 0x00000003ff0d0219 */ /* 0x000fe20000011606 */
[----:B------:R-:W-:-:S04]  /*1740*/  IMAD R16, R16, R9, RZ ;  /* 0x0000000910107224 */ /* 0x000fc800078e02ff */
[----:B------:R-:W-:Y:S01]  /*1750*/  IMAD R6, R13, R9, RZ ;  /* 0x000000090d067224 */ /* 0x000fe200078e02ff */
[----:B------:R-:W-:-:S04]  /*1760*/  ISETP.GE.AND P1, PT, R5, R16, PT ;  /* 0x000000100500720c */ /* 0x000fc80003f26270 */
[----:B------:R-:W-:Y:S01]  /*1770*/  ISETP.GE.OR P1, PT, R155, R6, P1 ;  /* 0x000000069b00720c */ /* 0x000fe20000f26670 */
[----:B------:R-:W-:-:S05]  /*1780*/  IMAD.HI.U32 R6, R5, R2, RZ ;  /* 0x0000000205067227 */ /* 0x000fca00078e00ff */
[----:B------:R-:W-:-:S04]  /*1790*/  SHF.R.U32.HI R6, RZ, R3, R6 ;  /* 0x00000003ff067219 */ /* 0x000fc80000011606 */
[----:B------:R-:W-:-:S03]  /*17a0*/  SEL R6, R5, R6, !P0 ;  /* 0x0000000605067207 */ /* 0x000fc60004000000 */
[----:B------:R-:W-:Y:S01]  /*17b0*/  @!P1 IMAD.HI.U32 R12, R155, R2, RZ ;  /* 0x000000029b0c9227 */ /* 0x000fe200078e00ff */
[----:B------:R-:W-:-:S04]  /*17c0*/  IADD3 R2, PT, PT, -R6, RZ, RZ ;  /* 0x000000ff06027210 */ /* 0x000fc80007ffe1ff */
[----:B------:R-:W-:Y:S01]  /*17d0*/  @!P1 SHF.R.U32.HI R12, RZ, R3, R12 ;  /* 0x00000003ff0c9219 */ /* 0x000fe2000001160c */
[----:B------:R-:W-:-:S03]  /*17e0*/  IMAD R2, R9, R2, R5 ;  /* 0x0000000209027224 */ /* 0x000fc600078e0205 */
[----:B------:R-:W-:-:S05]  /*17f0*/  @!P1 SEL R3, R155, R12, !P0 ;  /* 0x0000000c9b039207 */ /* 0x000fca0004000000 */
[--C-:B------:R-:W-:Y:S02]  /*1800*/  @!P1 IMAD.IADD R6, R6, 0x1, -R3.reuse ;  /* 0x0000000106069824 */ /* 0x100fe400078e0a03 */
[----:B------:R-:W-:Y:S01]  /*1810*/  @!P1 IMAD R3, R2, R13, R3 ;  /* 0x0000000d02039224 */ /* 0x000fe200078e0203 */
[----:B------:R-:W-:Y:S01]  /*1820*/  IADD3 R2, PT, PT, -R155, RZ, RZ ;  /* 0x000000ff9b027210 */ /* 0x000fe20007ffe1ff */
[----:B------:R-:W-:Y:S02]  /*1830*/  @!P1 IMAD R5, R6, R9, R155 ;  /* 0x0000000906059224 */ /* 0x000fe400078e029b */
[----:B------:R-:W-:Y:S02]  /*1840*/  @!P1 IMAD.MOV.U32 R155, RZ, RZ, R3 ;  /* 0x000000ffff9b9224 */ /* 0x000fe400078e0003 */
[----:B------:R-:W-:Y:S02]  /*1850*/  IMAD R2, R14, R2, R11 ;  /* 0x000000020e027224 */ /* 0x000fe400078e020b */
[----:B------:R-:W-:-:S02]  /*1860*/  IMAD R164, R5, R4, R7 ;  /* 0x0000000405a47224 */ /* 0x000fc400078e0207 */
[----:B------:R-:W-:Y:S02]  /*1870*/  IMAD R155, R155, R14, R2 ;  /* 0x0000000e9b9b7224 */ /* 0x000fe400078e0202 */
.L_x_19:
[----:B------:R-:W-:Y:S05]  /*1880*/  BRA.U UP3, `(.L_x_20) ;  /* 0x0000000103407547 */ /* 0x000fea000b800000 */
[----:B------:R-:W1:Y:S08]  /*1890*/  LDC.64 R4, c[0x0][0xb10] ;  /* 0x0002c400ff047b82 */ /* 0x000e700000000a00 */
[----:B------:R-:W2:Y:S08]  /*18a0*/  LDC.64 R2, c[0x0][0xb18] ;  /* 0x0002c600ff027b82 */ /* 0x000eb00000000a00 */
[----:B------:R-:W3:Y:S08]  /*18b0*/  LDC R6, c[0x0][0xb20] ;  /* 0x0002c800ff067b82 */ /* 0x000ef00000000800 */
[----:B------:R-:W4:Y:S01]  /*18c0*/  LDC R12, c[0x0][0xb0c] ;  /* 0x0002c300ff0c7b82 */ /* 0x000f220000000800 */
[----:B-1----:R-:W-:-:S05]  /*18d0*/  IMAD.HI.U32 R4, R155, R4, RZ ;  /* 0x000000049b047227 */ /* 0x002fca00078e00ff */
[----:B------:R-:W-:Y:S01]  /*18e0*/  SHF.R.U32.HI R4, RZ, R5, R4 ;  /* 0x00000005ff047219 */ /* 0x000fe20000011604 */
[----:B--2---:R-:W-:Y:S01]  /*18f0*/  IMAD.HI.U32 R3, R164, R3, RZ ;  /* 0x00000003a4037227 */ /* 0x004fe200078e00ff */
[----:B------:R-:W-:-:S04]  /*1900*/  ISETP.NE.AND P0, PT, R2, 0x1, PT ;  /* 0x000000010200780c */ /* 0x000fc80003f05270 */
[----:B---3--:R-:W-:-:S04]  /*1910*/  SHF.R.U32.HI R3, RZ, R6, R3 ;  /* 0x00000006ff037219 */ /* 0x008fc80000011603 */
[----:B------:R-:W-:Y:S02]  /*1920*/  SEL R3, R164, R3, !P0 ;  /* 0x00000003a4037207 */ /* 0x000fe40004000000 */
[----:B----4-:R-:W-:-:S04]  /*1930*/  ISETP.NE.AND P1, PT, R12, 0x1, PT ;  /* 0x000000010c00780c */ /* 0x010fc80003f25270 */
[----:B------:R-:W-:-:S05]  /*1940*/  SEL R6, R155, R4, !P1 ;  /* 0x000000049b067207 */ /* 0x000fca0004800000 */
[----:B------:R-:W-:Y:S02]  /*1950*/  IMAD.IADD R4, R3, 0x1, -R6 ;  /* 0x0000000103047824 */ /* 0x000fe400078e0a06 */
[----:B------:R-:W-:Y:S02]  /*1960*/  IMAD.IADD R3, R6, 0x1, -R3 ;  /* 0x0000000106037824 */ /* 0x000fe400078e0a03 */
[----:B------:R-:W-:Y:S02]  /*1970*/  IMAD R155, R4, R12, R155 ;  /* 0x0000000c049b7224 */ /* 0x000fe400078e029b */
[----:B------:R-:W-:Y:S02]  /*1980*/  IMAD R164, R3, R2, R164 ;  /* 0x0000000203a47224 */ /* 0x000fe400078e02a4 */
.L_x_20:
[----:B------:R-:W-:Y:S05]  /*1990*/  BRA.U !UP1, `(.L_x_21) ;  /* 0x00000001090c7547 */ /* 0x000fea000b800000 */
[----:B------:R-:W-:Y:S01]  /*19a0*/  UCGABAR_WAIT ;  /* 0x0000000000007dc7 */ /* 0x000fe20008000000 */
[----:B------:R-:W-:Y:S01]  /*19b0*/  CCTL.IVALL ;  /* 0x00000000ff00798f */ /* 0x000fe20002000000 */
[----:B------:R-:W-:Y:S05]  /*19c0*/  BRA `(.L_x_22) ;  /* 0x0000000000047947 */ /* 0x000fea0003800000 */
.L_x_21:
[----:B------:R-:W-:Y:S06]  /*19d0*/  BAR.SYNC.DEFER_BLOCKING 0x0 ;  /* 0x0000000000007b1d */ /* 0x000fec0000010000 */
.L_x_22:
[----:B------:R-:W-:Y:S05]  /*19e0*/  BRA.U UP2, `(.L_x_23) ;  /* 0x0000002502e87547 */ /* 0x000fea000b800000 */
[----:B------:R-:W1:Y:S01]  /*19f0*/  LDCU UR15, c[0x0][0x38c] ;  /* 0x00007180ff0f77ac */ /* 0x000e620008000800 */
[----:B------:R-:W2:Y:S01]  /*1a00*/  LDC R9, c[0x0][0x370] ;  /* 0x0000dc00ff097b82 */ /* 0x000ea20000000800 */
[C---:B------:R-:W-:Y:S01]  /*1a10*/  IMAD.SHL.U32 R17, R11.reuse, 0x20, RZ ;  /* 0x000000200b117824 */ /* 0x040fe200078e00ff */
[----:B------:R-:W-:Y:S01]  /*1a20*/  PLOP3.LUT P1, PT, PT, PT, UP5, 0x80, 0x8 ;  /* 0x000000000008781c */ /* 0x000fe20003f2f058 */
[----:B------:R-:W-:Y:S01]  /*1a30*/  UISETP.NE.AND UP1, UPT, UR10, URZ, UPT ;  /* 0x000000ff0a00728c */ /* 0x000fe2000bf25270 */
[----:B------:R-:W-:Y:S01]  /*1a40*/  ISETP.NE.AND P4, PT, R10, RZ, P5 ;  /* 0x000000ff0a00720c */ /* 0x000fe20002f85270 */
[----:B------:R-:W-:Y:S01]  /*1a50*/  IMAD.SHL.U32 R16, R11, 0x80, RZ ;  /* 0x000000800b107824 */ /* 0x000fe200078e00ff */
[----:B------:R-:W-:Y:S01]  /*1a60*/  PLOP3.LUT P1, PT, P1, PT, PT, 0x8, 0x80 ;  /* 0x000000000080781c */ /* 0x000fe20000f2e170 */
[----:B------:R-:W-:Y:S01]  /*1a70*/  IMAD.MOV.U32 R15, RZ, RZ, 0x1 ;  /* 0x00000001ff0f7424 */ /* 0x000fe200078e00ff */
[----:B------:R-:W3:Y:S01]  /*1a80*/  LDC R0, c[0x0][0x374] ;  /* 0x0000dd00ff007b82 */ /* 0x000ee20000000800 */
[----:B------:R-:W-:Y:S01]  /*1a90*/  IMAD.MOV.U32 R14, RZ, RZ, RZ ;  /* 0x000000ffff0e7224 */ /* 0x000fe200078e00ff */
[----:B------:R-:W-:Y:S01]  /*1aa0*/  CS2R R12, SRZ ;  /* 0x00000000000c7805 */ /* 0x000fe2000001ff00 */
[----:B------:R-:W-:Y:S01]  /*1ab0*/  IMAD.MOV.U32 R10, RZ, RZ, 0x1 ;  /* 0x00000001ff0a7424 */ /* 0x000fe200078e00ff */
[----:B------:R-:W-:Y:S01]  /*1ac0*/  LOP3.LUT R17, R17, 0x20, RZ, 0xc0, !PT ;  /* 0x0000002011117812 */ /* 0x000fe200078ec0ff */
[----:B------:R-:W4:Y:S01]  /*1ad0*/  LDCU.64 UR24, c[0x0][0x348] ;  /* 0x00006900ff1877ac */ /* 0x000f220008000a00 */
[----:B-1----:R-:W-:-:S02]  /*1ae0*/  UIADD3 UR4, UPT, UPT, UR15, 0x1f, URZ ;  /* 0x0000001f0f047890 */ /* 0x002fc4000fffe0ff */
[----:B------:R-:W-:Y:S02]  /*1af0*/  USEL UR7, UR7, 0x2, UP1 ;  /* 0x0000000207077887 */ /* 0x000fe40008800000 */
[----:B------:R-:W-:Y:S01]  /*1b00*/  USHF.R.S32.HI UR22, URZ, 0x1f, UR4 ;  /* 0x0000001fff167899 */ /* 0x000fe20008011404 */
[----:B------:R-:W-:-:S03]  /*1b10*/  UMOV UR13, URZ ;  /* 0x000000ff000d7c82 */ /* 0x000fc60008000000 */
[----:B------:R-:W-:Y:S02]  /*1b20*/  ULEA.HI UR22, UR22, UR4, URZ, 0x5 ;  /* 0x0000000416167291 */ /* 0x000fe4000f8f28ff */
[----:B------:R-:W-:Y:S02]  /*1b30*/  UIADD3 UR4, UPT, UPT, UR15, -0x1, URZ ;  /* 0xffffffff0f047890 */ /* 0x000fe4000fffe0ff */
[----:B------:R-:W-:Y:S02]  /*1b40*/  USHF.R.S32.HI UR22, URZ, 0x5, UR22 ;  /* 0x00000005ff167899 */ /* 0x000fe40008011416 */
[----:B------:R-:W-:Y:S02]  /*1b50*/  UISETP.GE.U32.AND UP2, UPT, UR4, -0x3f, UPT ;  /* 0xffffffc10400788c */ /* 0x000fe4000bf46070 */
[----:B------:R-:W-:Y:S02]  /*1b60*/  UISETP.LT.U32.AND UP0, UPT, UR22, 0x29, UPT ;  /* 0x000000291600788c */ /* 0x000fe4000bf01070 */
[----:B------:R-:W-:-:S02]  /*1b70*/  UIADD3 UR15, UPT, UPT, UR15, 0x3e, URZ ;  /* 0x0000003e0f0f7890 */ /* 0x000fc4000fffe0ff */
[----:B------:R-:W-:-:S04]  /*1b80*/  USEL UR21, UR22, 0x29, UP0 ;  /* 0x0000002916157887 */ /* 0x000fc80008000000 */
[----:B------:R-:W-:Y:S02]  /*1b90*/  UIADD3 UR6, UPT, UPT, UR21, -0x1, URZ ;  /* 0xffffffff15067890 */ /* 0x000fe4000fffe0ff */
[----:B------:R-:W-:Y:S02]  /*1ba0*/  @UP2 UIADD3 UR6, UPT, UPT, UR21, URZ, URZ ;  /* 0x000000ff15062290 */ /* 0x000fe4000fffe0ff */
[----:B------:R-:W-:Y:S02]  /*1bb0*/  UIADD3 UR14, UPT, UPT, UR22, -UR21, URZ ;  /* 0x80000015160e7290 */ /* 0x000fe4000fffe0ff */
[----:B------:R-:W-:Y:S02]  /*1bc0*/  UIADD3 UR5, UPT, UPT, UR6, 0x1, URZ ;  /* 0x0000000106057890 */ /* 0x000fe4000fffe0ff */
[----:B--2-4-:R-:W-:-:S12]  /*1bd0*/  UIADD3 UR6, UPT, UPT, -UR6, URZ, URZ ;  /* 0x000000ff06067290 */ /* 0x014fd8000fffe1ff */
.L_x_43:
[----:B------:R-:W-:Y:S01]  /*1be0*/  UISETP.NE.AND UP0, UPT, UR37, URZ, UPT ;  /* 0x000000ff2500728c */ /* 0x000fe2000bf05270 */
[----:B------:R-:W1:Y:S08]  /*1bf0*/  S2UR UR37, SR_CgaCtaId ;  /* 0x00000000002579c3 */ /* 0x000e700000008800 */
[----:B------:R-:W-:Y:S05]  /*1c00*/  BRA.U UP0, `(.L_x_24) ;  /* 0x0000000100347547 */ /* 0x000fea000b800000 */
[----:B------:R-:W2:Y:S01]  /*1c10*/  S2R R2, SR_CgaCtaId ;  /* 0x0000000000027919 */ /* 0x000ea20000008800 */
[----:B------:R-:W-:-:S04]  /*1c20*/  MOV R3, 0x400 ;  /* 0x0000040000037802 */ /* 0x000fc80000000f00 */
[----:B--2---:R-:W-:Y:S02]  /*1c30*/  LEA R3, R2, R3, 0x18 ;  /* 0x0000000302037211 */ /* 0x004fe400078ec0ff */
[----:B------:R-:W-:-:S03]  /*1c40*/  SHF.L.U32 R2, R10, 0x1f, RZ ;  /* 0x0000001f0a027819 */ /* 0x000fc600000006ff */
[----:B------:R-:W-:-:S04]  /*1c50*/  IMAD R3, R12, 0x8, R3 ;  /* 0x000000080c037824 */ /* 0x000fc800078e0203 */
[----:B------:R-:W2:Y:S02]  /*1c60*/  SYNCS.PHASECHK.TRANS64.TRYWAIT P0, [R3+URZ+0x320], R2 ;  /* 0x00032002030075a7 */ /* 0x000ea400080011ff */
[----:B--2---:R-:W-:Y:S05]  /*1c70*/  @!P0 BRA `(.L_x_25) ;  /* 0x0000006c00308947 */ /* 0x004fea0003800000 */
.L_x_151:
[----:B------:R-:W-:Y:S01]  /*1c80*/  VIADD R12, R12, 0x1 ;  /* 0x000000010c0c7836 */ /* 0x000fe20000000000 */
[----:B------:R2:W-:Y:S04]  /*1c90*/  SYNCS.ARRIVE.TRANS64.A1T0 RZ, [R3+URZ+0x310], RZ ;  /* 0x000310ff03ff79a7 */ /* 0x0005e800081000ff */
[----:B------:R-:W-:-:S04]  /*1ca0*/  ISETP.NE.AND P0, PT, R12, 0x2, PT ;  /* 0x000000020c00780c */ /* 0x000fc80003f05270 */
[----:B------:R-:W-:Y:S02]  /*1cb0*/  SEL R12, R12, RZ, P0 ;  /* 0x000000ff0c0c7207 */ /* 0x000fe40000000000 */
[----:B--2---:R-:W-:-:S04]  /*1cc0*/  SEL R3, RZ, 0x1, P0 ;  /* 0x00000001ff037807 */ /* 0x004fc80000000000 */
[----:B------:R-:W-:-:S07]  /*1cd0*/  LOP3.LUT R10, R10, R3, RZ, 0x3c, !PT ;  /* 0x000000030a0a7212 */ /* 0x000fce00078e3cff */
.L_x_24:
[----:B------:R-:W-:Y:S01]  /*1ce0*/  UMOV UR4, 0x400 ;  /* 0x0000040000047882 */ /* 0x000fe20000000000 */
[----:B------:R-:W-:Y:S01]  /*1cf0*/  LEA.HI R3, R155, R155, RZ, 0x1 ;  /* 0x0000009b9b037211 */ /* 0x000fe200078f08ff */
[----:B-1----:R-:W-:Y:S01]  /*1d00*/  ULEA UR4, UR37, UR4, 0x18 ;  /* 0x0000000425047291 */ /* 0x002fe2000f8ec0ff */
[----:B------:R-:W-:Y:S01]  /*1d10*/  SHF.L.U32 R2, R15, 0x1f, RZ ;  /* 0x0000001f0f027819 */ /* 0x000fe200000006ff */
[----:B------:R-:W-:Y:S01]  /*1d20*/  UISETP.GE.U32.AND UP0, UPT, UR15, 0x3f, UPT ;  /* 0x0000003f0f00788c */ /* 0x000fe2000bf06070 */
[----:B------:R-:W-:Y:S01]  /*1d30*/  R2UR UR35, R16 ;  /* 0x00000000102372ca */ /* 0x000fe200000e0000 */
[----:B------:R-:W-:Y:S01]  /*1d40*/  ULEA UR8, UR13, UR4, 0x3 ;  /* 0x000000040d087291 */ /* 0x000fe2000f8e18ff */
[----:B------:R-:W-:Y:S01]  /*1d50*/  IMAD.SHL.U32 R3, R3, 0x80, RZ ;  /* 0x0000008003037824 */ /* 0x000fe200078e00ff */
[----:B------:R-:W-:Y:S01]  /*1d60*/  R2UR UR11, R17 ;  /* 0x00000000110b72ca */ /* 0x000fe200000e0000 */
[----:B------:R-:W-:-:S03]  /*1d70*/  UMOV UR23, URZ ;  /* 0x000000ff00177c82 */ /* 0x000fc60008000000 */
[----:B------:R-:W-:-:S03]  /*1d80*/  LOP3.LUT R3, R3, 0xffffff00, RZ, 0xc0, !PT ;  /* 0xffffff0003037812 */ /* 0x000fc600078ec0ff */
[----:B------:R1:W2:Y:S01]  /*1d90*/  SYNCS.PHASECHK.TRANS64.TRYWAIT P0, [UR8+0x148], R2 ;  /* 0x00014802ff0075a7 */ /* 0x0002a20008001108 */
[----:B------:R-:W-:Y:S02]  /*1da0*/  R2UR UR9, R3 ;  /* 0x00000000030972ca */ /* 0x000fe400000e0000 */
[----:B------:R-:W-:-:S11]  /*1db0*/  R2UR UR8, R164 ;  /* 0x00000000a40872ca */ /* 0x000fd600000e0000 */
[----:B------:R-:W-:Y:S02]  /*1dc0*/  ULOP3.LUT UR35, UR9, 0x80, UR35, 0xf8, !UPT ;  /* 0x0000008009237892 */ /* 0x000fe4000f8ef823 */
[----:B------:R-:W-:Y:S01]  /*1dd0*/  ULEA UR11, UR8, UR11, 0x6 ;  /* 0x0000000b080b7291 */ /* 0x000fe2000f8e30ff */
[----:B------:R-:W-:Y:S11]  /*1de0*/  BRA.U !UP0, `(.L_x_26) ;  /* 0x0000000108c07547 */ /* 0x000ff6000b800000 */
[----:B------:R-:W-:Y:S01]  /*1df0*/  UMOV UR16, UR6 ;  /* 0x0000000600107c82 */ /* 0x000fe20008000000 */
[----:B------:R-:W-:Y:S01]  /*1e00*/  UMOV UR17, UR13 ;  /* 0x0000000d00117c82 */ /* 0x000fe20008000000 */
[----:B------:R-:W-:-:S05]  /*1e10*/  UMOV UR34, URZ ;  /* 0x000000ff00227c82 */ /* 0x000fca0008000000 */
.L_x_32:
[----:B------:R-:W-:Y:S01]  /*1e20*/  ULEA UR33, UR17, UR4, 0x3 ;  /* 0x0000000411217291 */ /* 0x000fe2000f8e18ff */
[----:B------:R-:W-:Y:S01]  /*1e30*/  @P5 MOV R3, 0x2800 ;  /* 0x0000280000035802 */ /* 0x000fe20000000f00 */
[----:B-12-4-:R-:W-:Y:S10]  /*1e40*/  @P0 BRA `(.L_x_27) ;  /* 0x00000000000c0947 */ /* 0x016ff40003800000 */
[----:B------:R-:W-:-:S04]  /*1e50*/  SHF.L.U32 R5, R15, 0x1f, RZ ;  /* 0x0000001f0f057819 */ /* 0x000fc800000006ff */
[----:B------:R-:W2:Y:S02]  /*1e60*/  SYNCS.PHASECHK.TRANS64.TRYWAIT P0, [UR33+0x148], R5 ;  /* 0x00014805ff0075a7 */ /* 0x000ea40008001121 */
[----:B--2---:R-:W-:Y:S05]  /*1e70*/  @!P0 BRA `(.L_x_28) ;  /* 0x0000006800c48947 */ /* 0x004fea0003800000 */
.L_x_27:
[----:B------:R2:W-:Y:S01]  /*1e80*/  @P5 SYNCS.ARRIVE.TRANS64 RZ, [UR33], R3 ;  /* 0x00000003ffff59a7 */ /* 0x0005e20008000021 */
[----:B------:R-:W-:Y:S02]  /*1e90*/  ULOP3.LUT UR8, UR7, 0x2, URZ, 0xfc, !UPT ;  /* 0x0000000207087892 */ /* 0x000fe4000f8efcff */
[----:B------:R-:W-:Y:S02]  /*1ea0*/  UIADD3 UR16, UPT, UPT, UR16, 0x1, URZ ;  /* 0x0000000110107890 */ /* 0x000fe4000fffe0ff */
[----:B------:R-:W-:Y:S02]  /*1eb0*/  UISETP.NE.AND UP0, UPT, UR8, 0x2, UPT ;  /* 0x000000020800788c */ /* 0x000fe4000bf05270 */
[----:B------:R-:W-:-:S07]  /*1ec0*/  UISETP.NE.AND UP2, UPT, UR16, 0x1, UPT ;  /* 0x000000011000788c */ /* 0x000fce000bf45270 */
[----:B------:R-:W-:Y:S05]  /*1ed0*/  BRA.U UP0, `(.L_x_29) ;  /* 0x0000000100047547 */ /* 0x000fea000b800000 */
[----:B------:R-:W-:Y:S05]  /*1ee0*/  BPT.TRAP 0x1 ;  /* 0x000000040000795c */ /* 0x000fea0000300000 */
.L_x_29:
[----:B------:R-:W-:Y:S04]  /*1ef0*/  BSSY.RECONVERGENT B0, `(.L_x_30) ;  /* 0x0000003000007945 */ /* 0x000fe80003800200 */
[----:B------:R-:W-:Y:S05]  /*1f00*/  @!P4 BRA `(.L_x_31) ;  /* 0x000000000004c947 */ /* 0x000fea0003800000 */
[----:B------:R-:W-:Y:S05]  /*1f10*/  BPT.TRAP 0x1 ;  /* 0x000000040000795c */ /* 0x000fea0000300000 */
.L_x_31:
[----:B------:R-:W-:Y:S05]  /*1f20*/  BSYNC.RECONVERGENT B0 ;  /* 0x0000000000007941 */ /* 0x000fea0003800200 */
.L_x_30:
[----:B------:R-:W-:Y:S02]  /*1f30*/  UIADD3 UR13, UPT, UPT, UR17, 0x1, URZ ;  /* 0x00000001110d7890 */ /* 0x000fe4000fffe0ff */
[----:B------:R-:W-:Y:S02]  /*1f40*/  ULEA UR32, UR17, UR4, 0xc ;  /* 0x0000000411207291 */ /* 0x000fe4000f8e60ff */
[----:B------:R-:W-:Y:S02]  /*1f50*/  UISETP.NE.AND UP0, UPT, UR13, 0x29, UPT ;  /* 0x000000290d00788c */ /* 0x000fe4000bf05270 */
[----:B------:R-:W-:Y:S02]  /*1f60*/  UIADD3 UR28, UP1, UPT, UR24, 0x80, URZ ;  /* 0x00000080181c7890 */ /* 0x000fe4000ff3e0ff */
[----:B------:R-:W-:Y:S02]  /*1f70*/  USEL UR9, URZ, 0x1, UP0 ;  /* 0x00000001ff097887 */ /* 0x000fe40008000000 */
[----:B------:R-:W-:-:S02]  /*1f80*/  USEL UR13, UR13, URZ, UP0 ;  /* 0x000000ff0d0d7287 */ /* 0x000fc40008000000 */
[----:B------:R-:W-:Y:S02]  /*1f90*/  UIADD3 UR26, UP0, UPT, UR24, 0x180, URZ ;  /* 0x00000180181a7890 */ /* 0x000fe4000ff1e0ff */
[----:B------:R-:W-:Y:S01]  /*1fa0*/  ULEA UR8, UR13, UR4, 0x3 ;  /* 0x000000040d087291 */ /* 0x000fe2000f8e18ff */
[----:B------:R-:W-:Y:S01]  /*1fb0*/  LOP3.LUT R15, R15, UR9, RZ, 0x3c, !PT ;  /* 0x000000090f0f7c12 */ /* 0x000fe2000f8e3cff */
[----:B------:R-:W-:Y:S02]  /*1fc0*/  ULOP3.LUT UR33, UR33, 0xfefffff8, URZ, 0xc0, !UPT ;  /* 0xfefffff821217892 */ /* 0x000fe4000f8ec0ff */
[----:B------:R-:W-:Y:S01]  /*1fd0*/  UIADD3.X UR29, UPT, UPT, URZ, UR25, URZ, UP1, !UPT ;  /* 0x00000019ff1d7290 */ /* 0x000fe20008ffe4ff */
[----:B-1----:R-:W-:Y:S01]  /*1fe0*/  SHF.L.U32 R2, R15, 0x1f, RZ ;  /* 0x0000001f0f027819 */ /* 0x002fe200000006ff */
[----:B------:R-:W-:Y:S02]  /*1ff0*/  UIADD3 UR32, UPT, UPT, UR32, 0x4600, URZ ;  /* 0x0000460020207890 */ /* 0x000fe4000fffe0ff */
[----:B------:R-:W-:Y:S01]  /*2000*/  UIADD3.X UR27, UPT, UPT, URZ, UR25, URZ, UP0, !UPT ;  /* 0x00000019ff1b7290 */ /* 0x000fe200087fe4ff */
[----:B------:R4:W1:Y:S01]  /*2010*/  SYNCS.PHASECHK.TRANS64.TRYWAIT P0, [UR8+0x148], R2 ;  /* 0x00014802ff0075a7 */ /* 0x0008620008001108 */
[----:B------:R-:W-:Y:S01]  /*2020*/  ULEA UR8, UR17, UR4, 0xa ;  /* 0x0000000411087291 */ /* 0x000fe2000f8e50ff */
[----:B------:R-:W-:Y:S01]  /*2030*/  UMOV UR18, 0x0 ;  /* 0x0000000000127882 */ /* 0x000fe20000000000 */
[----:B------:R-:W-:-:S02]  /*2040*/  UMOV UR19, 0x10000000 ;  /* 0x1000000000137882 */ /* 0x000fc40000000000 */
[----:B------:R-:W-:Y:S01]  /*2050*/  UIADD3 UR8, UPT, UPT, UR8, 0x2d600, URZ ;  /* 0x0002d60008087890 */ /* 0x000fe2000fffe0ff */
[----:B------:R2:W-:Y:S01]  /*2060*/  UTMALDG.3D.2CTA [UR32], [UR28], desc[UR18] ;  /* 0x000012201c0075b4 */ /* 0x0005e20008211000 */
[----:B------:R-:W-:Y:S01]  /*2070*/  UMOV UR10, UR34 ;  /* 0x00000022000a7c82 */ /* 0x000fe20008000000 */
[----:B------:R-:W-:Y:S01]  /*2080*/  UMOV UR12, UR36 ;  /* 0x00000024000c7c82 */ /* 0x000fe20008000000 */
[----:B------:R-:W-:Y:S01]  /*2090*/  UMOV UR9, UR33 ;  /* 0x0000002100097c82 */ /* 0x000fe20008000000 */
[----:B------:R-:W-:Y:S01]  /*20a0*/  UMOV UR23, UR5 ;  /* 0x0000000500177c82 */ /* 0x000fe20008000000 */
[----:B------:R-:W-:-:S03]  /*20b0*/  UMOV UR17, UR13 ;  /* 0x0000000d00117c82 */ /* 0x000fc60008000000 */
[----:B------:R4:W-:Y:S01]  /*20c0*/  UTMALDG.3D.2CTA [UR8], [UR26], desc[UR18] ;  /* 0x000012081a0075b4 */ /* 0x0009e20008211000 */
[----:B--2---:R-:W-:Y:S01]  /*20d0*/  UIADD3 UR34, UPT, UPT, UR34, 0x20, URZ ;  /* 0x0000002022227890 */ /* 0x004fe2000fffe0ff */
[----:B------:R-:W-:Y:S11]  /*20e0*/  BRA.U UP2, `(.L_x_32) ;  /* 0xfffffffd024c7547 */ /* 0x000ff6000b83ffff */
.L_x_26:
[----:B----4-:R-:W-:Y:S01]  /*20f0*/  ULEA UR8, UR13, UR4, 0x3 ;  /* 0x000000040d087291 */ /* 0x010fe2000f8e18ff */
[----:B-1----:R-:W-:Y:S01]  /*2100*/  SHF.L.U32 R2, R15, 0x1f, RZ ;  /* 0x0000001f0f027819 */ /* 0x002fe200000006ff */
[----:B------:R-:W-:Y:S01]  /*2110*/  @!P1 SYNCS.ARRIVE.TRANS64.A1T0 RZ, [UR4+0x2a8], RZ ;  /* 0x0002a8ffffff99a7 */ /* 0x000fe20008100004 */
[----:B------:R-:W-:-:S06]  /*2120*/  UISETP.GT.AND UP0, UPT, UR22, UR21, UPT ;  /* 0x000000151600728c */ /* 0x000fcc000bf04270 */
[----:B--2---:R1:W2:Y:S03]  /*2130*/  SYNCS.PHASECHK.TRANS64.TRYWAIT P0, [UR8+0x148], R2 ;  /* 0x00014802ff0075a7 */ /* 0x0042a60008001108 */
[----:B------:R-:W-:Y:S05]  /*2140*/  BRA.U !UP0, `(.L_x_33) ;  /* 0x0000000108c07547 */ /* 0x000fea000b800000 */
[----:B------:R-:W-:Y:S01]  /*2150*/  UIADD3 UR26, UPT, UPT, UR14, UR23, URZ ;  /* 0x000000170e1a7290 */ /* 0x000fe2000fffe0ff */
[----:B------:R-:W-:-:S11]  /*2160*/  UMOV UR27, UR13 ;  /* 0x0000000d001b7c82 */ /* 0x000fd60008000000 */
.L_x_39:
[----:B------:R-:W-:Y:S01]  /*2170*/  ULEA UR17, UR27, UR4, 0x3 ;  /* 0x000000041b117291 */ /* 0x000fe2000f8e18ff */
[----:B--2---:R-:W-:Y:S01]  /*2180*/  @P5 MOV R3, 0x2800 ;  /* 0x0000280000035802 */ /* 0x004fe20000000f00 */
[----:B-12---:R-:W-:Y:S10]  /*2190*/  @P0 BRA `(.L_x_34) ;  /* 0x00000000000c0947 */ /* 0x006ff40003800000 */
[----:B------:R-:W-:-:S04]  /*21a0*/  SHF.L.U32 R5, R15, 0x1f, RZ ;  /* 0x0000001f0f057819 */ /* 0x000fc800000006ff */
[----:B------:R-:W2:Y:S02]  /*21b0*/  SYNCS.PHASECHK.TRANS64.TRYWAIT P0, [UR17+0x148], R5 ;  /* 0x00014805ff0075a7 */ /* 0x000ea40008001111 */
[----:B--2---:R-:W-:Y:S05]  /*21c0*/  @!P0 BRA `(.L_x_35) ;  /* 0x0000006800088947 */ /* 0x004fea0003800000 */
.L_x_34:
[----:B------:R2:W-:Y:S01]  /*21d0*/  @P5 SYNCS.ARRIVE.TRANS64 RZ, [UR17], R3 ;  /* 0x00000003ffff59a7 */ /* 0x0005e20008000011 */
[----:B------:R-:W-:-:S04]  /*21e0*/  ULOP3.LUT UR8, UR7, 0x2, URZ, 0xfc, !UPT ;  /* 0x0000000207087892 */ /* 0x000fc8000f8efcff */
[----:B------:R-:W-:-:S09]  /*21f0*/  UISETP.NE.AND UP0, UPT, UR8, 0x2, UPT ;  /* 0x000000020800788c */ /* 0x000fd2000bf05270 */
[----:B------:R-:W-:Y:S05]  /*2200*/  BRA.U UP0, `(.L_x_36) ;  /* 0x0000000100047547 */ /* 0x000fea000b800000 */
[----:B------:R-:W-:Y:S05]  /*2210*/  BPT.TRAP 0x1 ;  /* 0x000000040000795c */ /* 0x000fea0000300000 */
.L_x_36:
[----:B------:R-:W-:Y:S04]  /*2220*/  BSSY.RECONVERGENT B0, `(.L_x_37) ;  /* 0x0000003000007945 */ /* 0x000fe80003800200 */
[----:B------:R-:W-:Y:S05]  /*2230*/  @!P4 BRA `(.L_x_38) ;  /* 0x000000000004c947 */ /* 0x000fea0003800000 */
[----:B------:R-:W-:Y:S05]  /*2240*/  BPT.TRAP 0x1 ;  /* 0x000000040000795c */ /* 0x000fea0000300000 */
.L_x_38:
[----:B------:R-:W-:Y:S05]  /*2250*/  BSYNC.RECONVERGENT B0 ;  /* 0x0000000000007941 */ /* 0x000fea0003800200 */
.L_x_37:
        /* <DEDUP_REMOVED lines=9> */
[----:B------:R-:W-:Y:S02]  /*22f0*/  USHF.L.U32 UR18, UR23, 0x5, URZ ;  /* 0x0000000517127899 */ /* 0x000fe400080006ff */
[----:B------:R-:W-:Y:S01]  /*2300*/  ULOP3.LUT UR17, UR17, 0xfefffff8, URZ, 0xc0, !UPT ;  /* 0xfefffff811117892 */ /* 0x000fe2000f8ec0ff */
[----:B-1----:R-:W-:Y:S01]  /*2310*/  SHF.L.U32 R2, R15, 0x1f, RZ ;  /* 0x0000001f0f027819 */ /* 0x002fe200000006ff */
[----:B------:R-:W-:Y:S02]  /*2320*/  UIADD3 UR16, UPT, UPT, UR16, 0x4600, URZ ;  /* 0x0000460010107890 */ /* 0x000fe4000fffe0ff */
[----:B------:R-:W-:Y:S01]  /*2330*/  UIADD3.X UR33, UPT, UPT, URZ, UR25, URZ, UP1, !UPT ;  /* 0x00000019ff217290 */ /* 0x000fe20008ffe4ff */
[----:B------:R4:W1:Y:S01]  /*2340*/  SYNCS.PHASECHK.TRANS64.TRYWAIT P0, [UR8+0x148], R2 ;  /* 0x00014802ff0075a7 */ /* 0x0008620008001108 */
[----:B------:R-:W-:-:S02]  /*2350*/  ULEA UR8, UR27, UR4, 0xa ;  /* 0x000000041b087291 */ /* 0x000fc4000f8e50ff */
[----:B------:R-:W-:Y:S02]  /*2360*/  UIADD3.X UR31, UPT, UPT, URZ, UR25, URZ, UP0, !UPT ;  /* 0x00000019ff1f7290 */ /* 0x000fe400087fe4ff */
[----:B------:R-:W-:Y:S01]  /*2370*/  UIADD3 UR8, UPT, UPT, UR8, 0x2d600, URZ ;  /* 0x0002d60008087890 */ /* 0x000fe2000fffe0ff */
[----:B------:R-:W-:Y:S01]  /*2380*/  UMOV UR28, 0x0 ;  /* 0x00000000001c7882 */ /* 0x000fe20000000000 */
[----:B------:R-:W-:Y:S01]  /*2390*/  UMOV UR29, 0x10000000 ;  /* 0x10000000001d7882 */ /* 0x000fe20000000000 */
[----:B------:R-:W-:Y:S01]  /*23a0*/  UMOV UR19, UR35 ;  /* 0x0000002300137c82 */ /* 0x000fe20008000000 */
[----:B------:R-:W-:Y:S01]  /*23b0*/  UMOV UR20, UR36 ;  /* 0x0000002400147c82 */ /* 0x000fe20008000000 */
[----:B------:R-:W-:Y:S01]  /*23c0*/  UMOV UR12, UR36 ;  /* 0x00000024000c7c82 */ /* 0x000fe20008000000 */
[----:B------:R-:W-:Y:S01]  /*23d0*/  UMOV UR9, UR17 ;  /* 0x0000001100097c82 */ /* 0x000fe20008000000 */
[----:B------:R-:W-:Y:S01]  /*23e0*/  UMOV UR10, UR18 ;  /* 0x00000012000a7c82 */ /* 0x000fe20008000000 */
[----:B------:R4:W-:Y:S01]  /*23f0*/  UTMALDG.3D.2CTA [UR16], [UR32], desc[UR28] ;  /* 0x00001c10200075b4 */ /* 0x0009e20008211000 */
[----:B------:R-:W-:Y:S01]  /*2400*/  UIADD3 UR23, UPT, UPT, UR23, 0x1, URZ ;  /* 0x0000000117177890 */ /* 0x000fe2000fffe0ff */
[----:B------:R-:W-:-:S03]  /*2410*/  UMOV UR27, UR13 ;  /* 0x0000000d001b7c82 */ /* 0x000fc60008000000 */
[----:B------:R-:W-:Y:S01]  /*2420*/  UISETP.NE.AND UP0, UPT, UR23, UR26, UPT ;  /* 0x0000001a1700728c */ /* 0x000fe2000bf05270 */
[----:B------:R4:W-:Y:S08]  /*2430*/  UTMALDG.3D.2CTA [UR8], [UR30], desc[UR28] ;  /* 0x00001c081e0075b4 */ /* 0x0009f00008211000 */
[----:B----4-:R-:W-:Y:S05]  /*2440*/  BRA.U UP0, `(.L_x_39) ;  /* 0xfffffffd00487547 */ /* 0x010fea000b83ffff */
.L_x_33:
[C---:B-1----:R-:W-:Y:S01]  /*2450*/  LEA R2, R14.reuse, UR4, 0x3 ;  /* 0x000000040e027c11 */ /* 0x042fe2000f8e18ff */
[----:B------:R-:W-:Y:S01]  /*2460*/  NOP ;  /* 0x0000000000007918 */ /* 0x000fe20000000000 */
[----:B--2---:R-:W-:Y:S02]  /*2470*/  SHF.L.U32 R3, R13, 0x1f, RZ ;  /* 0x0000001f0d037819 */ /* 0x004fe400000006ff */
[----:B------:R-:W-:Y:S02]  /*2480*/  LEA R4, R14, UR4, 0x4 ;  /* 0x000000040e047c11 */ /* 0x000fe4000f8e20ff */
[----:B------:R-:W1:Y:S02]  /*2490*/  SYNCS.PHASECHK.TRANS64.TRYWAIT P0, [R2+URZ+0x2b0], R3 ;  /* 0x0002b003020075a7 */ /* 0x000e6400080011ff */
[----:B-1----:R-:W-:Y:S05]  /*24a0*/  @!P0 BRA `(.L_x_40) ;  /* 0x0000006400688947 */ /* 0x002fea0003800000 */
.L_x_154:
[----:B------:R-:W2:Y:S01]  /*24b0*/  LDS.128 R4, [R4+0x340] ;  /* 0x0003400004047984 */ /* 0x000ea20000000c00 */
[----:B------:R-:W-:Y:S01]  /*24c0*/  ISETP.GE.AND P0, PT, R72, 0x1, PT ;  /* 0x000000014800780c */ /* 0x000fe20003f06270 */
[----:B-1----:R-:W-:Y:S01]  /*24d0*/  VIADD R2, R2, 0x2c0 ;  /* 0x000002c002027836 */ /* 0x002fe20000000000 */
[----:B------:R-:W-:Y:S01]  /*24e0*/  @!PT LDS RZ, [RZ] ;  /* 0x00000000fffff984 */ /* 0x000fe20000000800 */
[----:B------:R-:W-:Y:S01]  /*24f0*/  @!PT LDS RZ, [RZ] ;  /* 0x00000000fffff984 */ /* 0x000fe20000000800 */
[----:B------:R-:W-:Y:S01]  /*2500*/  @!PT LDS RZ, [RZ] ;  /* 0x00000000fffff984 */ /* 0x000fe20000000800 */
[----:B------:R-:W-:Y:S01]  /*2510*/  @!PT LDS RZ, [RZ] ;  /* 0x00000000fffff984 */ /* 0x000fe20000000800 */
[----:B------:R1:W-:Y:S06]  /*2520*/  MEMBAR.ALL.CTA ;  /* 0x0000000000007992 */ /* 0x0003ec0000008000 */
[----:B-1----:R-:W1:Y:S01]  /*2530*/  FENCE.VIEW.ASYNC.S ;  /* 0x00000000000073c6 */ /* 0x002e620000000000 */
[----:B------:R-:W-:-:S04]  /*2540*/  PRMT R2, RZ, 0x654, R2 ;  /* 0x00000654ff027816 */ /* 0x000fc80000000002 */
[----:B-1----:R1:W-:Y:S01]  /*2550*/  SYNCS.ARRIVE.TRANS64.RED.A1T0 RZ, [R2+URZ], RZ ;  /* 0x000000ff02ff79a7 */ /* 0x0023e200081004ff */
[----:B--2---:R-:W-:-:S13]  /*2560*/  LOP3.LUT P2, RZ, R6, 0x1, RZ, 0xc0, !PT ;  /* 0x0000000106ff7812 */ /* 0x004fda000784c0ff */
[----:B------:R-:W-:Y:S01]  /*2570*/  @P2 SHF.R.U32.HI R3, RZ, 0x10, R5 ;  /* 0x00000010ff032819 */ /* 0x000fe20000011605 */
[----:B------:R-:W-:Y:S01]  /*2580*/  VOTEU.ANY UP0, P2 ;  /* 0x0000000000ff7886 */ /* 0x000fe20001000100 */
[----:B------:R-:W-:Y:S02]  /*2590*/  @P2 MOV R11, R4 ;  /* 0x00000004000b2202 */ /* 0x000fe40000000f00 */
[----:B------:R-:W-:Y:S02]  /*25a0*/  @P2 R2UR.BROADCAST UR8, R3 ;  /* 0x00000000030822ca */ /* 0x000fe400008e0000 */
[----:B------:R-:W-:-:S11]  /*25b0*/  @P2 LOP3.LUT R8, R5, 0xffff, RZ, 0xc0, !PT ;  /* 0x0000ffff05082812 */ /* 0x000fd600078ec0ff */
[----:B------:R-:W-:Y:S01]  /*25c0*/  @UP0 UMOV UR36, UR8 ;  /* 0x0000000800240c82 */ /* 0x000fe20008000000 */
[----:B-1----:R-:W-:Y:S05]  /*25d0*/  @!P0 BRA `(.L_x_41) ;  /* 0x0000000000b88947 */ /* 0x002fea0003800000 */
[----:B------:R-:W3:Y:S01]  /*25e0*/  LDC.64 R4, c[0x0][0xb18] ;  /* 0x0002c600ff047b82 */ /* 0x000ee20000000a00 */
[----:B------:R-:W-:-:S07]  /*25f0*/  ISETP.NE.AND P3, PT, R72, 0x1, PT ;  /* 0x000000014800780c */ /* 0x000fce0003f65270 */
[----:B------:R-:W1:Y:S08]  /*2600*/  LDC.64 R6, c[0x0][0xb10] ;  /* 0x0002c400ff067b82 */ /* 0x000e700000000a00 */
[----:B------:R-:W2:Y:S08]  /*2610*/  LDC R18, c[0x0][0xb20] ;  /* 0x0002c800ff127b82 */ /* 0x000eb00000000800 */
[----:B------:R-:W4:Y:S01]  /*2620*/  LDC R20, c[0x0][0xb0c] ;  /* 0x0002c300ff147b82 */ /* 0x000f220000000800 */
[----:B---3--:R-:W-:Y:S01]  /*2630*/  IMAD.HI.U32 R19, R0, R5, RZ ;  /* 0x0000000500137227 */ /* 0x008fe200078e00ff */
[----:B------:R-:W-:-:S03]  /*2640*/  ISETP.NE.AND P0, PT, R4, 0x1, PT ;  /* 0x000000010400780c */ /* 0x000fc60003f05270 */
[----:B------:R-:W-:-:S03]  /*2650*/  IMAD.HI.U32 R5, R8, R5, RZ ;  /* 0x0000000508057227 */ /* 0x000fc600078e00ff */
[----:B------:R-:W3:Y:S01]  /*2660*/  LDC.64 R2, c[0x0][0xb28] ;  /* 0x0002ca00ff027b82 */ /* 0x000ee20000000a00 */
[----:B-1----:R-:W-:-:S04]  /*2670*/  IMAD.HI.U32 R22, R9, R6, RZ ;  /* 0x0000000609167227 */ /* 0x002fc800078e00ff */
[----:B------:R-:W-:Y:S01]  /*2680*/  IMAD.HI.U32 R24, R11, R6, RZ ;  /* 0x000000060b187227 */ /* 0x000fe200078e00ff */
[----:B------:R-:W-:Y:S02]  /*2690*/  SHF.R.U32.HI R22, RZ, R7, R22 ;  /* 0x00000007ff167219 */ /* 0x000fe40000011616 */
[-C--:B--2---:R-:W-:Y:S02]  /*26a0*/  SHF.R.U32.HI R19, RZ, R18.reuse, R19 ;  /* 0x00000012ff137219 */ /* 0x084fe40000011613 */
[----:B------:R-:W-:Y:S02]  /*26b0*/  SHF.R.U32.HI R5, RZ, R18, R5 ;  /* 0x00000012ff057219 */ /* 0x000fe40000011605 */
[----:B------:R-:W-:Y:S02]  /*26c0*/  SEL R19, R0, R19, !P0 ;  /* 0x0000001300137207 */ /* 0x000fe40004000000 */
[----:B------:R-:W-:Y:S02]  /*26d0*/  SHF.R.U32.HI R24, RZ, R7, R24 ;  /* 0x00000007ff187219 */ /* 0x000fe40000011618 */
[----:B----4-:R-:W-:-:S02]  /*26e0*/  ISETP.NE.AND P1, PT, R20, 0x1, PT ;  /* 0x000000011400780c */ /* 0x010fc40003f25270 */
[----:B------:R-:W-:Y:S02]  /*26f0*/  SEL R5, R8, R5, !P0 ;  /* 0x0000000508057207 */ /* 0x000fe40004000000 */
[----:B------:R-:W-:Y:S02]  /*2700*/  SEL R21, R9, R22, !P1 ;  /* 0x0000001609157207 */ /* 0x000fe40004800000 */
[----:B------:R-:W-:Y:S01]  /*2710*/  SEL R7, R11, R24, !P1 ;  /* 0x000000180b077207 */ /* 0x000fe20004800000 */
[----:B---3--:R-:W-:-:S04]  /*2720*/  IMAD.HI.U32 R22, R19, R2, RZ ;  /* 0x0000000213167227 */ /* 0x008fc800078e00ff */
[----:B------:R-:W-:Y:S01]  /*2730*/  IMAD.HI.U32 R6, R21, R2, RZ ;  /* 0x0000000215067227 */ /* 0x000fe200078e00ff */
[----:B------:R-:W-:-:S04]  /*2740*/  @P3 SHF.R.U32.HI R19, RZ, R3, R22 ;  /* 0x00000003ff133219 */ /* 0x000fc80000011616 */
[----:B------:R-:W-:Y:S01]  /*2750*/  @P3 SHF.R.U32.HI R21, RZ, R3, R6 ;  /* 0x00000003ff153219 */ /* 0x000fe20000011606 */
[----:B------:R-:W-:-:S04]  /*2760*/  IMAD R19, R72, R19, RZ ;  /* 0x0000001348137224 */ /* 0x000fc800078e02ff */
[----:B------:R-:W-:Y:S01]  /*2770*/  IMAD R6, R72, R21, RZ ;  /* 0x0000001548067224 */ /* 0x000fe200078e02ff */
[C---:B------:R-:W-:Y:S02]  /*2780*/  ISETP.GE.AND P0, PT, R5.reuse, R19, PT ;  /* 0x000000130500720c */ /* 0x040fe40003f06270 */
[----:B------:R-:W-:Y:S02]  /*2790*/  IADD3 R19, PT, PT, -R5, RZ, RZ ;  /* 0x000000ff05137210 */ /* 0x000fe40007ffe1ff */
[----:B------:R-:W-:Y:S01]  /*27a0*/  ISETP.GE.OR P0, PT, R7, R6, P0 ;  /* 0x000000060700720c */ /* 0x000fe20000706670 */
[----:B------:R-:W-:-:S04]  /*27b0*/  IMAD.HI.U32 R6, R5, R2, RZ ;  /* 0x0000000205067227 */ /* 0x000fc800078e00ff */
[----:B------:R-:W-:Y:S01]  /*27c0*/  IMAD R8, R4, R19, R8 ;  /* 0x0000001304087224 */ /* 0x000fe200078e0208 */
[----:B------:R-:W-:-:S04]  /*27d0*/  SHF.R.U32.HI R6, RZ, R3, R6 ;  /* 0x00000003ff067219 */ /* 0x000fc80000011606 */
[----:B------:R-:W-:-:S03]  /*27e0*/  SEL R6, R5, R6, !P3 ;  /* 0x0000000605067207 */ /* 0x000fc60005800000 */
[----:B------:R-:W-:-:S04]  /*27f0*/  @!P0 IMAD.HI.U32 R18, R7, R2, RZ ;  /* 0x0000000207128227 */ /* 0x000fc800078e00ff */
[----:B------:R-:W-:Y:S01]  /*2800*/  IMAD.MOV R2, RZ, RZ, -R6 ;  /* 0x000000ffff027224 */ /* 0x000fe200078e0a06 */
[----:B------:R-:W-:-:S03]  /*2810*/  @!P0 SHF.R.U32.HI R18, RZ, R3, R18 ;  /* 0x00000003ff128219 */ /* 0x000fc60000011612 */
[----:B------:R-:W-:Y:S01]  /*2820*/  IMAD R2, R72, R2, R5 ;  /* 0x0000000248027224 */ /* 0x000fe200078e0205 */
        /* <DEDUP_REMOVED lines=9> */
.L_x_41:
[----:B------:R-:W1:Y:S02]  /*28c0*/  LDCU UR8, c[0x0][0xb30] ;  /* 0x00016600ff0877ac */ /* 0x000e640008000800 */
[----:B-1----:R-:W-:-:S09]  /*28d0*/  UISETP.NE.AND UP0, UPT, UR8, 0x1, UPT ;  /* 0x000000010800788c */ /* 0x002fd2000bf05270 */
[----:B------:R-:W-:Y:S05]  /*28e0*/  BRA.U UP0, `(.L_x_42) ;  /* 0x0000000100407547 */ /* 0x000fea000b800000 */
[----:B------:R-:W1:Y:S08]  /*28f0*/  LDC.64 R4, c[0x0][0xb10] ;  /* 0x0002c400ff047b82 */ /* 0x000e700000000a00 */
[----:B------:R-:W2:Y:S08]  /*2900*/  LDC.64 R2, c[0x0][0xb18] ;  /* 0x0002c600ff027b82 */ /* 0x000eb00000000a00 */
[----:B------:R-:W4:Y:S08]  /*2910*/  LDC R6, c[0x0][0xb20] ;  /* 0x0002c800ff067b82 */ /* 0x000f300000000800 */
[----:B------:R-:W3:Y:S01]  /*2920*/  LDC R18, c[0x0][0xb0c] ;  /* 0x0002c300ff127b82 */ /* 0x000ee20000000800 */
[----:B-1----:R-:W-:-:S05]  /*2930*/  IMAD.HI.U32 R4, R11, R4, RZ ;  /* 0x000000040b047227 */ /* 0x002fca00078e00ff */
[----:B------:R-:W-:Y:S01]  /*2940*/  SHF.R.U32.HI R4, RZ, R5, R4 ;  /* 0x00000005ff047219 */ /* 0x000fe20000011604 */
[----:B--2---:R-:W-:Y:S01]  /*2950*/  IMAD.HI.U32 R3, R8, R3, RZ ;  /* 0x0000000308037227 */ /* 0x004fe200078e00ff */
[----:B------:R-:W-:-:S04]  /*2960*/  ISETP.NE.AND P0, PT, R2, 0x1, PT ;  /* 0x000000010200780c */ /* 0x000fc80003f05270 */
[----:B----4-:R-:W-:-:S04]  /*2970*/  SHF.R.U32.HI R3, RZ, R6, R3 ;  /* 0x00000006ff037219 */ /* 0x010fc80000011603 */
[----:B------:R-:W-:Y:S02]  /*2980*/  SEL R3, R8, R3, !P0 ;  /* 0x0000000308037207 */ /* 0x000fe40004000000 */
[----:B---3--:R-:W-:-:S04]  /*2990*/  ISETP.NE.AND P1, PT, R18, 0x1, PT ;  /* 0x000000011200780c */ /* 0x008fc80003f25270 */
[----:B------:R-:W-:-:S05]  /*29a0*/  SEL R4, R11, R4, !P1 ;  /* 0x000000040b047207 */ /* 0x000fca0004800000 */
[----:B------:R-:W-:Y:S02]  /*29b0*/  IMAD.IADD R5, R3, 0x1, -R4 ;  /* 0x0000000103057824 */ /* 0x000fe400078e0a04 */
[----:B------:R-:W-:Y:S02]  /*29c0*/  IMAD.IADD R3, R4, 0x1, -R3 ;  /* 0x0000000104037824 */ /* 0x000fe400078e0a03 */
[----:B------:R-:W-:Y:S02]  /*29d0*/  IMAD R11, R5, R18, R11 ;  /* 0x00000012050b7224 */ /* 0x000fe400078e020b */
[----:B------:R-:W-:-:S07]  /*29e0*/  IMAD R8, R3, R2, R8 ;  /* 0x0000000203087224 */ /* 0x000fce00078e0208 */
.L_x_42:
[----:B------:R-:W-:Y:S01]  /*29f0*/  VIADD R14, R14, 0x1 ;  /* 0x000000010e0e7836 */ /* 0x000fe20000000000 */
[----:B------:R-:W-:Y:S01]  /*2a00*/  PLOP3.LUT P1, PT, PT, PT, PT, 0x80, 0x8 ;  /* 0x000000000008781c */ /* 0x000fe20003f2f070 */
[----:B------:R-:W-:Y:S02]  /*2a10*/  IMAD.IADD R155, R11, 0x1, R154 ;  /* 0x000000010b9b7824 */ /* 0x000fe400078e029a */
[----:B------:R-:W-:Y:S01]  /*2a20*/  IMAD.IADD R164, R8, 0x1, R143 ;  /* 0x0000000108a47824 */ /* 0x000fe200078e028f */
[----:B------:R-:W-:-:S04]  /*2a30*/  ISETP.NE.AND P0, PT, R14, 0x2, PT ;  /* 0x000000020e00780c */ /* 0x000fc80003f05270 */
[----:B------:R-:W-:Y:S02]  /*2a40*/  SEL R2, RZ, 0x1, P0 ;  /* 0x00000001ff027807 */ /* 0x000fe40000000000 */
[----:B------:R-:W-:Y:S02]  /*2a50*/  SEL R14, R14, RZ, P0 ;  /* 0x000000ff0e0e7207 */ /* 0x000fe40000000000 */
[----:B------:R-:W-:Y:S01]  /*2a60*/  LOP3.LUT R13, R13, R2, RZ, 0x3c, !PT ;  /* 0x000000020d0d7212 */ /* 0x000fe200078e3cff */
[----:B------:R-:W-:Y:S06]  /*2a70*/  @P2 BRA `(.L_x_43) ;  /* 0xfffffff000582947 */ /* 0x000fec000383ffff */
[----:B------:R-:W-:Y:S01]  /*2a80*/  UIADD3 UR4, UPT, UPT, UR4, 0x148, URZ ;  /* 0x0000014804047890 */ /* 0x000fe2000fffe0ff */
[----:B------:R-:W-:-:S03]  /*2a90*/  SHF.L.U32 R3, R15, 0x1f, RZ ;  /* 0x0000001f0f037819 */ /* 0x000fc600000006ff */
[----:B------:R-:W-:-:S09]  /*2aa0*/  ULEA UR5, UR13, UR4, 0x3 ;  /* 0x000000040d057291 */ /* 0x000fd2000f8e18ff */
[----:B------:R-:W1:Y:S02]  /*2ab0*/  SYNCS.PHASECHK.TRANS64.TRYWAIT P0, [UR5], R3 ;  /* 0x00000003ff0075a7 */ /* 0x000e640008001105 */
[----:B-1----:R-:W-:Y:S05]  /*2ac0*/  @!P0 BRA `(.L_x_44) ;  /* 0x0000005c00f48947 */ /* 0x002fea0003800000 */
.L_x_156:
[----:B------:R-:W-:-:S04]  /*2ad0*/  UIADD3 UR6, UPT, UPT, UR13, 0x1, URZ ;  /* 0x000000010d067890 */ /* 0x000fc8000fffe0ff */
[----:B------:R-:W-:-:S04]  /*2ae0*/  UISETP.NE.AND UP0, UPT, UR6, 0x29, UPT ;  /* 0x000000290600788c */ /* 0x000fc8000bf05270 */
[----:B------:R-:W-:Y:S02]  /*2af0*/  USEL UR7, URZ, 0x1, UP0 ;  /* 0x00000001ff077887 */ /* 0x000fe40008000000 */
[----:B------:R-:W-:-:S04]  /*2b00*/  USEL UR6, UR6, URZ, UP0 ;  /* 0x000000ff06067287 */ /* 0x000fc80008000000 */
[----:B------:R-:W-:Y:S01]  /*2b10*/  ULEA UR5, UR6, UR4, 0x3 ;  /* 0x0000000406057291 */ /* 0x000fe2000f8e18ff */
[----:B------:R-:W-:-:S04]  /*2b20*/  LOP3.LUT R2, R15, UR7, RZ, 0x3c, !PT ;  /* 0x000000070f027c12 */ /* 0x000fc8000f8e3cff */
[----:B-1----:R-:W-:-:S04]  /*2b30*/  SHF.L.U32 R3, R2, 0x1f, RZ ;  /* 0x0000001f02037819 */ /* 0x002fc800000006ff */
[----:B------:R-:W1:Y:S02]  /*2b40*/  SYNCS.PHASECHK.TRANS64.TRYWAIT P0, [UR5], R3 ;  /* 0x00000003ff0075a7 */ /* 0x000e640008001105 */
[----:B-1----:R-:W-:Y:S05]  /*2b50*/  @!P0 BRA `(.L_x_45) ;  /* 0x0000005c00e88947 */ /* 0x002fea0003800000 */
.L_x_158:
        /* <DEDUP_REMOVED lines=9> */
.L_x_160:
        /* <DEDUP_REMOVED lines=9> */
.L_x_162:
        /* <DEDUP_REMOVED lines=9> */
.L_x_164:
        /* <DEDUP_REMOVED lines=9> */
.L_x_166:
        /* <DEDUP_REMOVED lines=9> */
.L_x_168:
        /* <DEDUP_REMOVED lines=9> */
.L_x_170:
        /* <DEDUP_REMOVED lines=9> */
.L_x_172:
        /* <DEDUP_REMOVED lines=9> */
.L_x_174:
        /* <DEDUP_REMOVED lines=9> */
.L_x_176:
        /* <DEDUP_REMOVED lines=9> */
.L_x_178:
        /* <DEDUP_REMOVED lines=9> */
.L_x_180:
        /* <DEDUP_REMOVED lines=9> */
.L_x_182:
        /* <DEDUP_REMOVED lines=9> */
.L_x_184:
        /* <DEDUP_REMOVED lines=9> */
.L_x_186:
        /* <DEDUP_REMOVED lines=9> */
.L_x_188:
        /* <DEDUP_REMOVED lines=9> */
.L_x_190:
        /* <DEDUP_REMOVED lines=9> */
.L_x_192:
        /* <DEDUP_REMOVED lines=9> */
.L_x_194:
        /* <DEDUP_REMOVED lines=9> */
.L_x_196:
        /* <DEDUP_REMOVED lines=9> */
.L_x_198:
        /* <DEDUP_REMOVED lines=9> */
.L_x_200:
        /* <DEDUP_REMOVED lines=9> */
.L_x_202:
        /* <DEDUP_REMOVED lines=9> */
.L_x_204:
        /* <DEDUP_REMOVED lines=9> */
.L_x_206:
        /* <DEDUP_REMOVED lines=9> */
.L_x_208:
        /* <DEDUP_REMOVED lines=9> */
.L_x_210:
        /* <DEDUP_REMOVED lines=9> */
.L_x_212:
        /* <DEDUP_REMOVED lines=9> */
.L_x_214:
        /* <DEDUP_REMOVED lines=9> */
.L_x_216:
        /* <DEDUP_REMOVED lines=9> */
.L_x_218:
        /* <DEDUP_REMOVED lines=9> */
.L_x_220:
        /* <DEDUP_REMOVED lines=9> */
.L_x_222:
        /* <DEDUP_REMOVED lines=9> */
.L_x_224:
        /* <DEDUP_REMOVED lines=9> */
.L_x_226:
        /* <DEDUP_REMOVED lines=9> */
.L_x_228:
        /* <DEDUP_REMOVED lines=9> */
.L_x_230:
        /* <DEDUP_REMOVED lines=9> */
.L_x_232:
        /* <DEDUP_REMOVED lines=9> */
.L_x_234:
[----:B------:R-:W-:-:S04]  /*40c0*/  UIADD3 UR6, UPT, UPT, UR6, 0x1, URZ ;  /* 0x0000000106067890 */ /* 0x000fc8000fffe0ff */
[----:B------:R-:W-:-:S04]  /*40d0*/  UISETP.NE.AND UP0, UPT, UR6, 0x29, UPT ;  /* 0x000000290600788c */ /* 0x000fc8000bf05270 */
[----:B------:R-:W-:Y:S02]  /*40e0*/  USEL UR5, URZ, 0x1, UP0 ;  /* 0x00000001ff057887 */ /* 0x000fe40008000000 */
[----:B------:R-:W-:-:S04]  /*40f0*/  USEL UR6, UR6, URZ, UP0 ;  /* 0x000000ff06067287 */ /* 0x000fc80008000000 */
[----:B------:R-:W-:Y:S01]  /*4100*/  ULEA UR6, UR6, UR4, 0x3 ;  /* 0x0000000406067291 */ /* 0x000fe2000f8e18ff */
[----:B-1----:R-:W-:-:S04]  /*4110*/  LOP3.LUT R3, R2, UR5, RZ, 0x3c, !PT ;  /* 0x0000000502037c12 */ /* 0x002fc8000f8e3cff */
[----:B------:R-:W-:Y:S01]  /*4120*/  SHF.L.U32 R3, R3, 0x1f, RZ ;  /* 0x0000001f03037819 */ /* 0x000fe200000006ff */
[----:B---3--:R-:W-:-:S07]  /*4130*/  IMAD.U32 R0, RZ, RZ, UR6 ;  /* 0x00000006ff007e24 */ /* 0x008fce000f8e00ff */
.L_x_84:
[----:B-1----:R1:W2:Y:S02]  /*4140*/  SYNCS.PHASECHK.TRANS64.TRYWAIT P0, [R0+URZ], R3 ;  /* 0x00000003000075a7 */ /* 0x0022a400080011ff */
[----:B--2---:R-:W-:Y:S05]  /*4150*/  @!P0 NANOSLEEP.SYNCS 0x989680 ;  /* 0x009896800000895d */ /* 0x004fea0003900000 */
[----:B------:R-:W2:Y:S02]  /*4160*/  @!P0 SYNCS.PHASECHK.TRANS64 P0, [R0+URZ], R3 ;  /* 0x00000003000085a7 */ /* 0x000ea400080010ff */
[----:B--2---:R-:W-:Y:S05]  /*4170*/  @P0 EXIT ;  /* 0x000000000000094d */ /* 0x004fea0003800000 */
[----:B------:R-:W-:Y:S05]  /*4180*/  BRA `(.L_x_84) ;  /* 0xfffffffc00ec7947 */ /* 0x000fea000383ffff */
.L_x_23:
[----:B------:R-:W-:-:S04]  /*4190*/  UISETP.NE.AND UP1, UPT, UR37, URZ, UPT ;  /* 0x000000ff2500728c */ /* 0x000fc8000bf25270 */
[----:B------:R-:W-:-:S09]  /*41a0*/  UISETP.NE.OR UP1, UPT, UR10, 0x1, UP1 ;  /* 0x000000010a00788c */ /* 0x000fd20008f25670 */
[----:B------:R-:W-:Y:S05]  /*41b0*/  BRA.U UP1, `(.L_x_85) ;  /* 0x00000005014c7547 */ /* 0x000fea000b800000 */
[----:B------:R-:W-:Y:S01]  /*41c0*/  HFMA2 R11, -RZ, RZ, 0, 0 ;  /* 0x00000000ff0b7431 */ /* 0x000fe200000001ff */
[----:B------:R-:W-:Y:S01]  /*41d0*/  ISETP.GE.U32.AND P2, PT, R10, 0x2, PT ;  /* 0x000000020a00780c */ /* 0x000fe20003f46070 */
[----:B------:R-:W-:Y:S01]  /*41e0*/  IMAD.MOV.U32 R12, RZ, RZ, 0x1 ;  /* 0x00000001ff0c7424 */ /* 0x000fe200078e00ff */
[----:B------:R-:W-:Y:S01]  /*41f0*/  CS2R R8, SRZ ;  /* 0x0000000000087805 */ /* 0x000fe2000001ff00 */
[----:B------:R-:W-:Y:S01]  /*4200*/  IMAD.MOV.U32 R3, RZ, RZ, RZ ;  /* 0x000000ffff037224 */ /* 0x000fe200078e00ff */
[----:B------:R-:W-:Y:S01]  /*4210*/  UMOV UR4, 0x400 ;  /* 0x0000040000047882 */ /* 0x000fe20000000000 */
[----:B------:R-:W-:Y:S01]  /*4220*/  UMOV UR6, URZ ;  /* 0x000000ff00067c82 */ /* 0x000fe20008000000 */
[----:B------:R-:W-:-:S12]  /*4230*/  ULEA UR37, UR37, UR4, 0x18 ;  /* 0x0000000425257291 */ /* 0x000fd8000f8ec0ff */
.L_x_89:
[----:B------:R-:W-:Y:S02]  /*4240*/  LEA R0, R3, UR37, 0x3 ;  /* 0x0000002503007c11 */ /* 0x000fe4000f8e18ff */
[----:B------:R-:W-:-:S03]  /*4250*/  SHF.L.U32 R5, R8, 0x1f, RZ ;  /* 0x0000001f08057819 */ /* 0x000fc600000006ff */
[----:B------:R-:W-:Y:S01]  /*4260*/  VIADD R4, R0, 0x320 ;  /* 0x0000032000047836 */ /* 0x000fe20000000000 */
[----:B------:R-:W1:Y:S02]  /*4270*/  SYNCS.PHASECHK.TRANS64.TRYWAIT P0, [R0+URZ+0x310], R5 ;  /* 0x00031005000075a7 */ /* 0x000e6400080011ff */
[----:B-1----:R-:W-:Y:S05]  /*4280*/  @!P0 BRA `(.L_x_86) ;  /* 0x0000005400c48947 */ /* 0x002fea0003800000 */
.L_x_235:
[----:B------:R-:W-:Y:S01]  /*4290*/  ULEA UR5, UR6, UR37, 0x3 ;  /* 0x0000002506057291 */ /* 0x000fe2000f8e18ff */
[----:B------:R-:W-:Y:S01]  /*42a0*/  PRMT R4, RZ, 0x654, R4 ;  /* 0x00000654ff047816 */ /* 0x000fe20000000004 */
[----:B-1----:R-:W-:Y:S01]  /*42b0*/  @!P2 IMAD.MOV.U32 R5, RZ, RZ, 0x10 ;  /* 0x00000010ff05a424 */ /* 0x002fe200078e00ff */
[----:B------:R-:W-:Y:S01]  /*42c0*/  SHF.L.U32 R7, R12, 0x1f, RZ ;  /* 0x0000001f0c077819 */ /* 0x000fe200000006ff */
[----:B------:R-:W-:Y:S01]  /*42d0*/  UIADD3 UR4, UPT, UPT, UR5, 0x2b0, URZ ;  /* 0x000002b005047890 */ /* 0x000fe2000fffe0ff */
[----:B------:R1:W-:Y:S05]  /*42e0*/  SYNCS.ARRIVE.TRANS64.RED.A1T0 RZ, [R4+URZ], RZ ;  /* 0x000000ff04ff79a7 */ /* 0x0003ea00081004ff */
[----:B------:R-:W-:Y:S01]  /*42f0*/  IMAD.U32 R13, RZ, RZ, UR4 ;  /* 0x00000004ff0d7e24 */ /* 0x000fe2000f8e00ff */
[----:B------:R-:W2:Y:S04]  /*4300*/  SYNCS.PHASECHK.TRANS64.TRYWAIT P0, [UR5+0x2c0], R7 ;  /* 0x0002c007ff0075a7 */ /* 0x000ea80008001105 */
[----:B------:R-:W-:Y:S01]  /*4310*/  PRMT R13, R10, 0x654, R13 ;  /* 0x000006540a0d7816 */ /* 0x000fe2000000000d */
[----:B-12---:R-:W-:Y:S06]  /*4320*/  @!P0 BRA `(.L_x_87) ;  /* 0x0000005400b08947 */ /* 0x006fec0003800000 */
.L_x_237:
[----:B------:R-:W-:Y:S01]  /*4330*/  ULEA UR4, UR6, UR37, 0x4 ;  /* 0x0000002506047291 */ /* 0x000fe2000f8e20ff */
[----:B------:R-:W-:Y:S01]  /*4340*/  SEL R2, R13, R2, !P2 ;  /* 0x000000020d027207 */ /* 0x000fe20005000000 */
[----:B------:R-:W-:Y:S01]  /*4350*/  UIADD3 UR5, UPT, UPT, UR5, 0x2b0, URZ ;  /* 0x000002b005057890 */ /* 0x000fe2000fffe0ff */
[----:B-1----:R-:W-:Y:S01]  /*4360*/  LEA R0, R11, UR37, 0x3 ;  /* 0x000000250b007c11 */ /* 0x002fe2000f8e18ff */
[----:B------:R-:W-:Y:S01]  /*4370*/  UIADD3 UR4, UPT, UPT, UR4, 0x340, URZ ;  /* 0x0000034004047890 */ /* 0x000fe2000fffe0ff */
[----:B------:R1:W-:Y:S01]  /*4380*/  @!P2 SYNCS.ARRIVE.TRANS64.RED RZ, [R2+URZ], R5 ;  /* 0x0000000502ffa9a7 */ /* 0x0003e200080004ff */
[----:B------:R-:W-:Y:S01]  /*4390*/  UIADD3 UR6, UPT, UPT, UR6, 0x1, URZ ;  /* 0x0000000106067890 */ /* 0x000fe2000fffe0ff */
[----:B------:R-:W-:-:S03]  /*43a0*/  VIADD R3, R3, 0x1 ;  /* 0x0000000103037836 */ /* 0x000fc60000000000 */
[----:B------:R-:W-:Y:S02]  /*43b0*/  UISETP.NE.AND UP0, UPT, UR6, 0x2, UPT ;  /* 0x000000020600788c */ /* 0x000fe4000bf05270 */
[----:B------:R-:W-:Y:S01]  /*43c0*/  ISETP.NE.AND P0, PT, R3, 0x2, PT ;  /* 0x000000020300780c */ /* 0x000fe20003f05270 */
[----:B------:R-:W-:Y:S06]  /*43d0*/  UGETNEXTWORKID.BROADCAST [UR4], [UR5] ;  /* 0x00000000040073ca */ /* 0x000fec0008000100 */
[----:B------:R-:W-:Y:S02]  /*43e0*/  USEL UR4, URZ, 0x1, UP0 ;  /* 0x00000001ff047887 */ /* 0x000fe40008000000 */
[----:B------:R-:W-:-:S04]  /*43f0*/  USEL UR6, UR6, URZ, UP0 ;  /* 0x000000ff06067287 */ /* 0x000fc80008000000 */
[----:B------:R-:W-:Y:S02]  /*4400*/  LOP3.LUT R12, R12, UR4, RZ, 0x3c, !PT ;  /* 0x000000040c0c7c12 */ /* 0x000fe4000f8e3cff */
[----:B-1----:R-:W-:-:S04]  /*4410*/  SHF.L.U32 R5, R9, 0x1f, RZ ;  /* 0x0000001f09057819 */ /* 0x002fc800000006ff */
[----:B------:R-:W1:Y:S02]  /*4420*/  SYNCS.PHASECHK.TRANS64.TRYWAIT P1, [R0+URZ+0x2b0], R5 ;  /* 0x0002b005000075a7 */ /* 0x000e6400080211ff */
[----:B-1----:R-:W-:Y:S05]  /*4430*/  @!P1 BRA `(.L_x_88) ;  /* 0x0000005400849947 */ /* 0x002fea0003800000 */
.L_x_238:
[----:B------:R-:W-:Y:S01]  /*4440*/  LEA R4, R11, UR37, 0x4 ;  /* 0x000000250b047c11 */ /* 0x000fe2000f8e20ff */
[----:B-1----:R-:W-:Y:S01]  /*4450*/  VIADD R0, R0, 0x2c0 ;  /* 0x000002c000007836 */ /* 0x002fe20000000000 */
[----:B------:R-:W-:Y:S01]  /*4460*/  SEL R3, R3, RZ, P0 ;  /* 0x000000ff03037207 */ /* 0x000fe20000000000 */
[----:B------:R-:W-:-:S03]  /*4470*/  VIADD R11, R11, 0x1 ;  /* 0x000000010b0b7836 */ /* 0x000fc60000000000 */
[----:B------:R-:W1:Y:S01]  /*4480*/  LDS.128 R4, [R4+0x340] ;  /* 0x0003400004047984 */ /* 0x000e620000000c00 */
[----:B------:R-:W-:Y:S02]  /*4490*/  PRMT R0, RZ, 0x654, R0 ;  /* 0x00000654ff007816 */ /* 0x000fe40000000000 */
[C---:B------:R-:W-:Y:S01]  /*44a0*/  ISETP.NE.AND P1, PT, R11.reuse, 0x2, PT ;  /* 0x000000020b00780c */ /* 0x040fe20003f25270 */
[----:B------:R-:W-:Y:S01]  /*44b0*/  @!PT LDS RZ, [RZ] ;  /* 0x00000000fffff984 */ /* 0x000fe20000000800 */
[----:B------:R-:W-:Y:S01]  /*44c0*/  @!PT LDS RZ, [RZ] ;  /* 0x00000000fffff984 */ /* 0x000fe20000000800 */
[----:B------:R-:W-:Y:S01]  /*44d0*/  @!PT LDS RZ, [RZ] ;  /* 0x00000000fffff984 */ /* 0x000fe20000000800 */
[----:B------:R-:W-:Y:S01]  /*44e0*/  @!PT LDS RZ, [RZ] ;  /* 0x00000000fffff984 */ /* 0x000fe20000000800 */
[----:B------:R2:W-:Y:S06]  /*44f0*/  MEMBAR.ALL.CTA ;  /* 0x0000000000007992 */ /* 0x0005ec0000008000 */
[----:B--2---:R-:W2:Y:S01]  /*4500*/  FENCE.VIEW.ASYNC.S ;  /* 0x00000000000073c6 */ /* 0x004ea20000000000 */
[----:B------:R-:W-:Y:S01]  /*4510*/  SEL R11, R11, RZ, P1 ;  /* 0x000000ff0b0b7207 */ /* 0x000fe20000800000 */
[----:B--2---:R2:W-:Y:S01]  /*4520*/  SYNCS.ARRIVE.TRANS64.RED.A1T0 RZ, [R0+URZ], RZ ;  /* 0x000000ff00ff79a7 */ /* 0x0045e200081004ff */
[----:B-1----:R-:W-:-:S02]  /*4530*/  LOP3.LUT P3, RZ, R6, 0x1, RZ, 0xc0, !PT ;  /* 0x0000000106ff7812 */ /* 0x002fc4000786c0ff */
[----:B------:R-:W-:-:S04]  /*4540*/  SEL R5, RZ, 0x1, P0 ;  /* 0x00000001ff057807 */ /* 0x000fc80000000000 */
[----:B------:R-:W-:Y:S02]  /*4550*/  LOP3.LUT R8, R8, R5, RZ, 0x3c, !PT ;  /* 0x0000000508087212 */ /* 0x000fe400078e3cff */
[----:B--2---:R-:W-:-:S04]  /*4560*/  SEL R0, RZ, 0x1, P1 ;  /* 0x00000001ff007807 */ /* 0x004fc80000800000 */
[----:B------:R-:W-:Y:S01]  /*4570*/  LOP3.LUT R9, R9, R0, RZ, 0x3c, !PT ;  /* 0x0000000009097212 */ /* 0x000fe200078e3cff */
[----:B------:R-:W-:Y:S06]  /*4580*/  @P3 BRA `(.L_x_89) ;  /* 0xfffffffc002c3947 */ /* 0x000fec000383ffff */
[----:B------:R-:W-:Y:S01]  /*4590*/  ULEA UR5, UR6, UR37, 0x3 ;  /* 0x0000002506057291 */ /* 0x000fe2000f8e18ff */
[----:B------:R-:W-:-:S08]  /*45a0*/  SHF.L.U32 R3, R12, 0x1f, RZ ;  /* 0x0000001f0c037819 */ /* 0x000fd000000006ff */
[----:B------:R-:W1:Y:S02]  /*45b0*/  SYNCS.PHASECHK.TRANS64 P0, [UR5+0x2c0], R3 ;  /* 0x0002c003ff0075a7 */ /* 0x000e640008001005 */
[----:B-1----:R-:W-:Y:S05]  /*45c0*/  @P0 BRA `(.L_x_90) ;  /* 0x0000000000080947 */ /* 0x002fea0003800000 */
[----:B------:R-:W1:Y:S02]  /*45d0*/  SYNCS.PHASECHK.TRANS64.TRYWAIT P0, [UR5+0x2c0], R3 ;  /* 0x0002c003ff0075a7 */ /* 0x000e640008001105 */
[----:B-1----:R-:W-:Y:S05]  /*45e0*/  @!P0 BRA `(.L_x_91) ;  /* 0x00000054002c8947 */ /* 0x002fea0003800000 */
.L_x_90:
[----:B------:R-:W-:-:S04]  /*45f0*/  UIADD3 UR4, UPT, UPT, UR6, 0x1, URZ ;  /* 0x0000000106047890 */ /* 0x000fc8000fffe0ff */
[----:B------:R-:W-:-:S04]  /*4600*/  UISETP.NE.AND UP0, UPT, UR4, 0x2, UPT ;  /* 0x000000020400788c */ /* 0x000fc8000bf05270 */
[----:B------:R-:W-:Y:S02]  /*4610*/  USEL UR7, URZ, 0x1, UP0 ;  /* 0x00000001ff077887 */ /* 0x000fe40008000000 */
[----:B------:R-:W-:-:S04]  /*4620*/  USEL UR4, UR4, URZ, UP0 ;  /* 0x000000ff04047287 */ /* 0x000fc80008000000 */
[----:B------:R-:W-:Y:S01]  /*4630*/  ULEA UR4, UR4, UR37, 0x3 ;  /* 0x0000002504047291 */ /* 0x000fe2000f8e18ff */
[----:B-1----:R-:W-:-:S04]  /*4640*/  LOP3.LUT R3, R12, UR7, RZ, 0x3c, !PT ;  /* 0x000000070c037c12 */ /* 0x002fc8000f8e3cff */
[----:B------:R-:W-:-:S04]  /*4650*/  SHF.L.U32 R0, R3, 0x1f, RZ ;  /* 0x0000001f03007819 */ /* 0x000fc800000006ff */
[----:B------:R-:W1:Y:S02]  /*4660*/  SYNCS.PHASECHK.TRANS64 P0, [UR4+0x2c0], R0 ;  /* 0x0002c000ff0075a7 */ /* 0x000e640008001004 */
[----:B-1----:R-:W-:Y:S05]  /*4670*/  @P0 EXIT ;  /* 0x000000000000094d */ /* 0x002fea0003800000 */
[----:B------:R-:W-:Y:S02]  /*4680*/  SHF.L.U32 R3, R3, 0x1f, RZ ;  /* 0x0000001f03037819 */ /* 0x000fe400000006ff */
[----:B------:R-:W-:-:S07]  /*4690*/  MOV R0, UR4 ;  /* 0x0000000400007c02 */ /* 0x000fce0008000f00 */
.L_x_92:
[----:B-1----:R1:W2:Y:S02]  /*46a0*/  SYNCS.PHASECHK.TRANS64.TRYWAIT P0, [R0+URZ+0x2c0], R3 ;  /* 0x0002c003000075a7 */ /* 0x0022a400080011ff */
[----:B--2---:R-:W-:Y:S05]  /*46b0*/  @!P0 NANOSLEEP.SYNCS 0x989680 ;  /* 0x009896800000895d */ /* 0x004fea0003900000 */
[----:B------:R-:W2:Y:S02]  /*46c0*/  @!P0 SYNCS.PHASECHK.TRANS64 P0, [R0+URZ+0x2c0], R3 ;  /* 0x0002c003000085a7 */ /* 0x000ea400080010ff */
[----:B--2---:R-:W-:Y:S05]  /*46d0*/  @P0 EXIT ;  /* 0x000000000000094d */ /* 0x004fea0003800000 */
[----:B------:R-:W-:Y:S05]  /*46e0*/  BRA `(.L_x_92) ;  /* 0xfffffffc00ec7947 */ /* 0x000fea000383ffff */
.L_x_85:
[----:B------:R-:W-:Y:S05]  /*46f0*/  BRA.U UP4, `(.L_x_93) ;  /* 0x0000001104847547 */ /* 0x000fea000b800000 */
[----:B------:R-:W-:Y:S01]  /*4700*/  UMOV UR6, 0x40 ;  /* 0x0000004000067882 */ /* 0x000fe20000000000 */
[----:B------:R-:W-:Y:S01]  /*4710*/  NOP ;  /* 0x0000000000007918 */ /* 0x000fe20000000000 */
[----:B------:R-:W-:Y:S01]  /*4720*/  ULEA UR6, UR37, UR6, 0x18 ;  /* 0x0000000625067291 */ /* 0x000fe2000f8ec0ff */
[----:B------:R-:W-:Y:S02]  /*4730*/  UMOV UR7, 0x400 ;  /* 0x0000040000077882 */ /* 0x000fe40000000000 */
[----:B------:R-:W-:-:S06]  /*4740*/  ULEA UR37, UR37, UR7, 0x18 ;  /* 0x0000000725257291 */ /* 0x000fcc000f8ec0ff */
[----:B------:R-:W1:Y:S02]  /*4750*/  LDS.U8 R2, [UR6+0x1c] ;  /* 0x00001c06ff027984 */ /* 0x000e640008000000 */
[----:B-1----:R-:W-:-:S13]  /*4760*/  ISETP.NE.AND P0, PT, R2, RZ, PT ;  /* 0x000000ff0200720c */ /* 0x002fda0003f05270 */
[----:B------:R-:W-:Y:S05]  /*4770*/  @P0 BRA `(.L_x_94) ;  /* 0x0000000400080947 */ /* 0x000fea0003800000 */
[----:B------:R-:W-:Y:S02]  /*4780*/  UISETP.NE.U32.AND UP0, UPT, UR5, 0x1, UPT ;  /* 0x000000010500788c */ /* 0x000fe4000bf05070 */
[----:B------:R-:W-:-:S07]  /*4790*/  UIADD3 UR8, UPT, UPT, UR6, 0x8, URZ ;  /* 0x0000000806087890 */ /* 0x000fce000fffe0ff */
[----:B------:R-:W-:Y:S05]  /*47a0*/  BRA.U !UP0, `(.L_x_95) ;  /* 0x00000001089c7547 */ /* 0x000fea000b800000 */
[----:B------:R-:W-:Y:S01]  /*47b0*/  ELECT P0, URZ, PT ;  /* 0x0000000000ff782f */ /* 0x000fe20003800000 */
[----:B------:R-:W-:-:S12]  /*47c0*/  BSSY B0, `(.L_x_95) ;  /* 0x0000025000007945 */ /* 0x000fd80003800000 */
[----:B------:R-:W-:Y:S05]  /*47d0*/  @!P0 BRA `(.L_x_96) ;  /* 0x00000000008c8947 */ /* 0x000fea0003800000 */
[----:B------:R-:W-:-:S05]  /*47e0*/  UMOV UR7, 0x10 ;  /* 0x0000001000077882 */ /* 0x000fca0000000000 */
[----:B------:R-:W-:Y:S04]  /*47f0*/  DEPBAR.LE SB1, 0x36 ;  /* 0x00009d800000791a */ /* 0x000fe80000000000 */
[----:B------:R-:W1:Y:S02]  /*4800*/  UTCATOMSWS.2CTA.FIND_AND_SET.ALIGN UP1, UR7, UR7 ;  /* 0x00000007000775e3 */ /* 0x000e640008220800 */
[----:B-1----:R-:W-:Y:S01]  /*4810*/  MOV R11, UR7 ;  /* 0x00000007000b7c02 */ /* 0x002fe20008000f00 */
[----:B------:R-:W-:Y:S06]  /*4820*/  BRA.U UP1, `(.L_x_97) ;  /* 0x0000000101187547 */ /* 0x000fec000b800000 */
.L_x_98:
[----:B------:R-:W-:Y:S05]  /*4830*/  NANOSLEEP 0x64 ;  /* 0x000000640000795d */ /* 0x000fea0003800000 */
[----:B------:R-:W-:-:S05]  /*4840*/  UMOV UR7, 0x10 ;  /* 0x0000001000077882 */ /* 0x000fca0000000000 */
[----:B------:R-:W-:Y:S04]  /*4850*/  DEPBAR.LE SB1, 0x36 ;  /* 0x00009d800000791a */ /* 0x000fe80000000000 */
[----:B------:R-:W1:Y:S02]  /*4860*/  UTCATOMSWS.2CTA.FIND_AND_SET.ALIGN UP1, UR7, UR7 ;  /* 0x00000007000775e3 */ /* 0x000e640008220800 */
[----:B-1----:R-:W-:Y:S01]  /*4870*/  MOV R11, UR7 ;  /* 0x00000007000b7c02 */ /* 0x002fe20008000f00 */
[----:B------:R-:W-:Y:S05]  /*4880*/  BRA.U !UP1, `(.L_x_98) ;  /* 0xfffffffd09e87547 */ /* 0x000fea000b83ffff */
.L_x_97:
[----:B------:R-:W1:Y:S01]  /*4890*/  LDS R5, [UR6+0x10] ;  /* 0x00001006ff057984 */ /* 0x000e620008000800 */
[----:B------:R-:W-:Y:S01]  /*48a0*/  IMAD.U32 R3, RZ, RZ, UR37 ;  /* 0x00000025ff037e24 */ /* 0x000fe2000f8e00ff */
[----:B------:R-:W-:-:S03]  /*48b0*/  MOV R2, UR4 ;  /* 0x0000000400027c02 */ /* 0x000fc60008000f00 */
[----:B------:R-:W-:Y:S01]  /*48c0*/  VIADD R3, R3, 0x360 ;  /* 0x0000036003037836 */ /* 0x000fe20000000000 */
[----:B-1----:R-:W-:-:S04]  /*48d0*/  SHF.L.U32 R5, R5, 0x1f, RZ ;  /* 0x0000001f05057819 */ /* 0x002fc800000006ff */
[----:B------:R-:W1:Y:S02]  /*48e0*/  SYNCS.PHASECHK.TRANS64.TRYWAIT P0, [UR6+0x8], R5 ;  /* 0x00000805ff0075a7 */ /* 0x000e640008001106 */
[----:B-1----:R-:W-:Y:S05]  /*48f0*/  @P0 BRA `(.L_x_99) ;  /* 0x0000000000080947 */ /* 0x002fea0003800000 */
[----:B------:R-:W1:Y:S02]  /*4900*/  SYNCS.PHASECHK.TRANS64.TRYWAIT P0, [UR6+0x8], R5 ;  /* 0x00000805ff0075a7 */ /* 0x000e640008001106 */
[----:B-1----:R-:W-:Y:S05]  /*4910*/  @!P0 BRA `(.L_x_100) ;  /* 0x0000005000788947 */ /* 0x002fea0003800000 */
.L_x_99:
[----:B-1----:R-:W-:Y:S01]  /*4920*/  HFMA2 R4, -RZ, RZ, 0, 5.9604644775390625e-08 ;  /* 0x00000001ff047431 */ /* 0x002fe200000001ff */
[----:B------:R-:W-:Y:S01]  /*4930*/  UPRMT UR7, UR4, 0x654, UR8 ;  /* 0x0000065404077896 */ /* 0x000fe20008000008 */
[----:B------:R-:W-:Y:S01]  /*4940*/  IMAD.MOV.U32 R6, RZ, RZ, 0xffff ;  /* 0x0000ffffff067424 */ /* 0x000fe200078e00ff */
[----:B------:R-:W-:Y:S01]  /*4950*/  PRMT R2, R2, 0x654, R3 ;  /* 0x0000065402027816 */ /* 0x000fe20000000003 */
[----:B------:R-:W-:Y:S02]  /*4960*/  IMAD.MOV.U32 R5, RZ, RZ, 0x4 ;  /* 0x00000004ff057424 */ /* 0x000fe400078e00ff */
[----:B------:R-:W-:Y:S01]  /*4970*/  IMAD.SHL.U32 R9, R11, 0x20, RZ ;  /* 0x000000200b097824 */ /* 0x000fe200078e00ff */
[----:B------:R-:W-:Y:S02]  /*4980*/  MOV R3, UR7 ;  /* 0x0000000700037c02 */ /* 0x000fe40008000f00 */
[-C--:B------:R-:W-:Y:S01]  /*4990*/  SHF.L.U32 R7, R6, R11.reuse, RZ ;  /* 0x0000000b06077219 */ /* 0x080fe200000006ff */
[----:B------:R1:W-:Y:S01]  /*49a0*/  SYNCS.ARRIVE.TRANS64.RED RZ, [UR7], R5 ;  /* 0x00000005ffff79a7 */ /* 0x0003e20008000407 */
[----:B------:R-:W-:Y:S01]  /*49b0*/  SHF.L.U32 R6, R4, R11, RZ ;  /* 0x0000000b04067219 */ /* 0x000fe200000006ff */
[----:B------:R1:W-:Y:S04]  /*49c0*/  STS [UR37+0x360], R9 ;  /* 0x00036009ff007988 */ /* 0x0003e80008000825 */
[----:B------:R1:W-:Y:S04]  /*49d0*/  STAS [R2.64], R11 ;  /* 0x0000000b02007dbd */ /* 0x0003e8000c0008ff */
[----:B------:R1:W-:Y:S04]  /*49e0*/  ATOMS.OR RZ, [UR6+0x14], R7 ;  /* 0x00001407ffff798c */ /* 0x0003e8000b000006 */
[----:B------:R1:W-:Y:S04]  /*49f0*/  ATOMS.OR RZ, [UR6+0x18], R6 ;  /* 0x00001806ffff798c */ /* 0x0003e8000b000006 */
[----:B------:R1:W-:Y:S02]  /*4a00*/  ATOMS.XOR RZ, [UR6+0x10], R4 ;  /* 0x00001004ffff798c */ /* 0x0003e4000b800006 */
.L_x_96:
[----:B------:R-:W-:Y:S05]  /*4a10*/  BSYNC B0 ;  /* 0x0000000000007941 */ /* 0x000fea0003800000 */
.L_x_95:
[----:B------:R-:W-:Y:S05]  /*4a20*/  BRA.U UP0, `(.L_x_101) ;  /* 0x00000001006c7547 */ /* 0x000fea000b800000 */
[----:B------:R-:W-:-:S03]  /*4a30*/  UMOV UR7, 0xffffffff ;  /* 0xffffffff00077882 */ /* 0x000fc60000000000 */
[----:B------:R-:W-:Y:S05]  /*4a40*/  BRA.DIV UR7, `(.L_x_102) ;  /* 0x0000005207447947 */ /* 0x000fea000b800000 */
[----:B------:R-:W-:-:S13]  /*4a50*/  ELECT P6, URZ, PT ;  /* 0x0000000000ff782f */ /* 0x000fda00038c0000 */
.L_x_242:
[----:B------:R-:W-:Y:S05]  /*4a60*/  @!P6 BRA `(.L_x_101) ;  /* 0x00000000005ce947 */ /* 0x000fea0003800000 */
[----:B-1----:R-:W1:Y:S02]  /*4a70*/  LDS R3, [UR6+0x10] ;  /* 0x00001006ff037984 */ /* 0x002e640008000800 */
[----:B-1----:R-:W-:-:S04]  /*4a80*/  SHF.L.U32 R3, R3, 0x1f, RZ ;  /* 0x0000001f03037819 */ /* 0x002fc800000006ff */
[----:B------:R-:W1:Y:S02]  /*4a90*/  SYNCS.PHASECHK.TRANS64.TRYWAIT P0, [UR6+0x8], R3 ;  /* 0x00000803ff0075a7 */ /* 0x000e640008001106 */
[----:B-1----:R-:W-:Y:S05]  /*4aa0*/  @P0 BRA `(.L_x_103) ;  /* 0x0000000000080947 */ /* 0x002fea0003800000 */
[----:B------:R-:W1:Y:S02]  /*4ab0*/  SYNCS.PHASECHK.TRANS64.TRYWAIT P0, [UR6+0x8], R3 ;  /* 0x00000803ff0075a7 */ /* 0x000e640008001106 */
[----:B-1----:R-:W-:Y:S05]  /*4ac0*/  @!P0 BRA `(.L_x_104) ;  /* 0x0000005000448947 */ /* 0x002fea0003800000 */
.L_x_103:
[----:B------:R-:W2:Y:S01]  /*4ad0*/  LDS R5, [UR37+0x360] ;  /* 0x00036025ff057984 */ /* 0x000ea20008000800 */
[----:B-1----:R-:W-:Y:S02]  /*4ae0*/  HFMA2 R2, -RZ, RZ, 0, 5.9604644775390625e-08 ;  /* 0x00000001ff027431 */ /* 0x002fe400000001ff */
[----:B------:R-:W-:Y:S01]  /*4af0*/  IMAD.MOV.U32 R3, RZ, RZ, 0xffff ;  /* 0x0000ffffff037424 */ /* 0x000fe200078e00ff */
[----:B------:R-:W-:Y:S01]  /*4b00*/  UPRMT UR7, UR4, 0x654, UR8 ;  /* 0x0000065404077896 */ /* 0x000fe20008000008 */
[----:B--2---:R-:W-:-:S03]  /*4b10*/  IMAD.SHL.U32 R4, R5, 0x20, RZ ;  /* 0x0000002005047824 */ /* 0x004fc600078e00ff */
[-C--:B------:R-:W-:Y:S02]  /*4b20*/  SHF.L.U32 R3, R3, R5.reuse, RZ ;  /* 0x0000000503037219 */ /* 0x080fe400000006ff */
[----:B------:R-:W-:Y:S01]  /*4b30*/  SHF.L.U32 R5, R2, R5, RZ ;  /* 0x0000000502057219 */ /* 0x000fe200000006ff */
[----:B------:R2:W-:Y:S04]  /*4b40*/  STS [UR37+0x360], R4 ;  /* 0x00036004ff007988 */ /* 0x0005e80008000825 */
[----:B------:R2:W-:Y:S04]  /*4b50*/  ATOMS.OR RZ, [UR6+0x14], R3 ;  /* 0x00001403ffff798c */ /* 0x0005e8000b000006 */
[----:B------:R2:W-:Y:S01]  /*4b60*/  ATOMS.OR RZ, [UR6+0x18], R5 ;  /* 0x00001805ffff798c */ /* 0x0005e2000b000006 */
[----:B------:R-:W-:Y:S03]  /*4b70*/  SYNCS.ARRIVE.TRANS64.RED.A1T0 RZ, [UR7], RZ ;  /* 0x000000ffffff79a7 */ /* 0x000fe60008100407 */
[----:B------:R2:W-:Y:S01]  /*4b80*/  ATOMS.XOR RZ, [UR6+0x10], R2 ;  /* 0x00001002ffff798c */ /* 0x0005e2000b800006 */
[----:B------:R-:W-:Y:S05]  /*4b90*/  BRA `(.L_x_101) ;  /* 0x0000000000107947 */ /* 0x000fea0003800000 */
.L_x_94:
[----:B------:R-:W-:-:S05]  /*4ba0*/  MOV R2, 0xffffffff ;  /* 0xffffffff00027802 */ /* 0x000fca0000000f00 */
[----:B------:R1:W-:Y:S02]  /*4bb0*/  STS [UR37+0x360], R2 ;  /* 0x00036002ff007988 */ /* 0x0003e40008000825 */
[----:B-1----:R-:W-:Y:S02]  /*4bc0*/  MOV R2, 0x4be0 ;  /* 0x00004be000027802 */ /* 0x002fe40000000f00 */
[----:B-----5:R-:W-:Y:S05]  /*4bd0*/  CALL.REL.NOINC `($__internal_1_$__cuda_sm10x_tcgen05_guardrail_trap_phase_invalid_during_alloc) ;  /* 0x00000054004c7944 */ /* 0x020fea0003c00000 */
.L_x_101:
[----:B------:R-:W-:Y:S05]  /*4be0*/  WARPSYNC.ALL ;  /* 0x0000000000007948 */ /* 0x000fea0003800000 */
[----:B------:R-:W3:Y:S01]  /*4bf0*/  S2UR UR8, SR_CgaCtaId ;  /* 0x00000000000879c3 */ /* 0x000ee20000008800 */
[----:B------:R-:W-:Y:S01]  /*4c00*/  UMOV UR6, 0x400 ;  /* 0x0000040000067882 */ /* 0x000fe20000000000 */
[----:B------:R-:W-:-:S06]  /*4c10*/  NOP ;  /* 0x0000000000007918 */ /* 0x000fcc0000000000 */
[----:B------:R-:W-:Y:S06]  /*4c20*/  BAR.ARV 0x6, 0xa0 ;  /* 0x0182800000007b1d */ /* 0x000fec0000002000 */
[----:B------:R-:W-:Y:S01]  /*4c30*/  LOP3.LUT R0, R0, 0xffff, RZ, 0xc0, !PT ;  /* 0x0000ffff00007812 */ /* 0x000fe200078ec0ff */
[----:B-1----:R-:W-:Y:S01]  /*4c40*/  IMAD.MOV.U32 R9, RZ, RZ, 0x1 ;  /* 0x00000001ff097424 */ /* 0x002fe200078e00ff */
[----:B------:R-:W-:Y:S01]  /*4c50*/  LOP3.LUT R8, R8, 0xffff, RZ, 0xc0, !PT ;  /* 0x0000ffff08087812 */ /* 0x000fe200078ec0ff */
[----:B------:R-:W-:Y:S01]  /*4c60*/  UMOV UR22, URZ ;  /* 0x000000ff00167c82 */ /* 0x000fe20008000000 */
[----:B------:R-:W-:Y:S01]  /*4c70*/  R2UR UR12, R0 ;  /* 0x00000000000c72ca */ /* 0x000fe200000e0000 */
[----:B------:R-:W-:Y:S01]  /*4c80*/  UMOV UR21, URZ ;  /* 0x000000ff00157c82 */ /* 0x000fe20008000000 */
[----:B------:R-:W-:Y:S01]  /*4c90*/  R2UR UR13, R8 ;  /* 0x00000000080d72ca */ /* 0x000fe200000e0000 */
[----:B------:R-:W-:Y:S01]  /*4ca0*/  IMAD.MOV.U32 R8, RZ, RZ, RZ ;  /* 0x000000ffff087224 */ /* 0x000fe200078e00ff */
[----:B------:R-:W-:-:S02]  /*4cb0*/  UISETP.NE.AND UP2, UPT, UR5, URZ, UPT ;  /* 0x000000ff0500728c */ /* 0x000fc4000bf45270 */
[----:B---3--:R-:W-:Y:S01]  /*4cc0*/  ULEA UR8, UR8, UR6, 0x18 ;  /* 0x0000000608087291 */ /* 0x008fe2000f8ec0ff */
[----:B------:R-:W1:Y:S03]  /*4cd0*/  LDCU UR6, c[0x0][0x38c] ;  /* 0x00007180ff0677ac */ /* 0x000e660008000800 */
[----:B------:R-:W-:Y:S02]  /*4ce0*/  UIADD3 UR14, UPT, UPT, UR8, 0x4600, URZ ;  /* 0x00004600080e7890 */ /* 0x000fe4000fffe0ff */
[----:B------:R-:W-:-:S03]  /*4cf0*/  UIADD3 UR15, UPT, UPT, UR8, 0x2d600, URZ ;  /* 0x0002d600080f7890 */ /* 0x000fc6000fffe0ff */
[----:B--2---:R-:W2:Y:S01]  /*4d00*/  LDS R2, [UR8+0x360] ;  /* 0x00036008ff027984 */ /* 0x004ea20008000800 */
[----:B------:R-:W-:Y:S02]  /*4d10*/  USHF.R.U32.HI UR14, URZ, 0x4, UR14 ;  /* 0x00000004ff0e7899 */ /* 0x000fe4000801160e */
[----:B------:R-:W-:Y:S02]  /*4d20*/  USHF.R.U32.HI UR15, URZ, 0x4, UR15 ;  /* 0x00000004ff0f7899 */ /* 0x000fe4000801160f */
[----:B------:R-:W-:Y:S02]  /*4d30*/  ULOP3.LUT UR14, UR14, 0x3fff, URZ, 0xc0, !UPT ;  /* 0x00003fff0e0e7892 */ /* 0x000fe4000f8ec0ff */
[----:B------:R-:W-:Y:S02]  /*4d40*/  ULOP3.LUT UR15, UR15, 0x3fff, URZ, 0xc0, !UPT ;  /* 0x00003fff0f0f7892 */ /* 0x000fe4000f8ec0ff */
[----:B------:R-:W-:Y:S02]  /*4d50*/  ULOP3.LUT UR14, UR14, 0x10000, URZ, 0xfc, !UPT ;  /* 0x000100000e0e7892 */ /* 0x000fe4000f8efcff */
[----:B-1----:R-:W-:-:S02]  /*4d60*/  UIADD3 UR6, UPT, UPT, UR6, 0x1f, URZ ;  /* 0x0000001f06067890 */ /* 0x002fc4000fffe0ff */
[----:B------:R-:W-:Y:S02]  /*4d70*/  ULOP3.LUT UR15, UR15, 0x10000, URZ, 0xfc, !UPT ;  /* 0x000100000f0f7892 */ /* 0x000fe4000f8efcff */
[----:B------:R-:W-:Y:S01]  /*4d80*/  USHF.R.S32.HI UR7, URZ, 0x1f, UR6 ;  /* 0x0000001fff077899 */ /* 0x000fe20008011406 */
[----:B------:R-:W-:Y:S01]  /*4d90*/  UMOV UR20, URZ ;  /* 0x000000ff00147c82 */ /* 0x000fe20008000000 */
[----:B------:R-:W-:Y:S02]  /*4da0*/  UMOV UR26, 0x0 ;  /* 0x00000000001a7882 */ /* 0x000fe40000000000 */
[----:B------:R-:W-:Y:S01]  /*4db0*/  ULEA.HI UR7, UR7, UR6, URZ, 0x5 ;  /* 0x0000000607077291 */ /* 0x000fe2000f8f28ff */
[----:B------:R-:W-:-:S03]  /*4dc0*/  UMOV UR27, 0x10100490 ;  /* 0x10100490001b7882 */ /* 0x000fc60000000000 */
[----:B------:R-:W-:-:S04]  /*4dd0*/  USHF.R.S32.HI UR7, URZ, 0x5, UR7 ;  /* 0x00000005ff077899 */ /* 0x000fc80008011407 */
[----:B------:R-:W-:-:S04]  /*4de0*/  UISETP.LT.AND UP0, UPT, UR7, 0x1, UPT ;  /* 0x000000010700788c */ /* 0x000fc8000bf01270 */
[----:B------:R-:W-:Y:S01]  /*4df0*/  USEL UR23, UR7, 0x1, !UP0 ;  /* 0x0000000107177887 */ /* 0x000fe2000c000000 */
[----:B--2---:R-:W-:Y:S02]  /*4e00*/  R2UR UR24, R2 ;  /* 0x00000000021872ca */ /* 0x004fe400000e0000 */
[----:B------:R-:W-:-:S13]  /*4e10*/  CS2R R2, SRZ ;  /* 0x0000000000027805 */ /* 0x000fda000001ff00 */
.L_x_112:
[C---:B------:R-:W-:Y:S02]  /*4e20*/  LEA R0, R8.reuse, UR8, 0x3 ;  /* 0x0000000808007c11 */ /* 0x040fe4000f8e18ff */
[----:B------:R-:W-:Y:S02]  /*4e30*/  SHF.L.U32 R5, R3, 0x1f, RZ ;  /* 0x0000001f03057819 */ /* 0x000fe400000006ff */
[----:B------:R-:W-:Y:S02]  /*4e40*/  LEA R4, R8, UR8, 0x4 ;  /* 0x0000000808047c11 */ /* 0x000fe4000f8e20ff */
[----:B------:R-:W1:Y:S02]  /*4e50*/  SYNCS.PHASECHK.TRANS64.TRYWAIT P0, [R0+URZ+0x2b0], R5 ;  /* 0x0002b005000075a7 */ /* 0x000e6400080011ff */
[----:B-1-34-:R-:W-:Y:S05]  /*4e60*/  @!P0 BRA `(.L_x_105) ;  /* 0x0000004c00748947 */ /* 0x01afea0003800000 */
.L_x_243:
[----:B-1----:R-:W1:Y:S01]  /*4e70*/  LDS.128 R4, [R4+0x340] ;  /* 0x0003400004047984 */ /* 0x002e620000000c00 */
[----:B------:R-:W-:Y:S02]  /*4e80*/  VIADD R0, R0, 0x2c0 ;  /* 0x000002c000007836 */ /* 0x000fe40000000000 */
[----:B------:R-:W-:Y:S01]  /*4e90*/  VIADD R8, R8, 0x1 ;  /* 0x0000000108087836 */ /* 0x000fe20000000000 */
[----:B------:R-:W-:Y:S01]  /*4ea0*/  @!PT LDS RZ, [RZ] ;  /* 0x00000000fffff984 */ /* 0x000fe20000000800 */
[----:B------:R-:W-:Y:S01]  /*4eb0*/  @!PT LDS RZ, [RZ] ;  /* 0x00000000fffff984 */ /* 0x000fe20000000800 */
[----:B------:R-:W-:Y:S01]  /*4ec0*/  @!PT LDS RZ, [RZ] ;  /* 0x00000000fffff984 */ /* 0x000fe20000000800 */
[----:B------:R-:W-:Y:S01]  /*4ed0*/  @!PT LDS RZ, [RZ] ;  /* 0x00000000fffff984 */ /* 0x000fe20000000800 */
[----:B------:R2:W-:Y:S06]  /*4ee0*/  MEMBAR.ALL.CTA ;  /* 0x0000000000007992 */ /* 0x0005ec0000008000 */
[----:B--2---:R-:W2:Y:S01]  /*4ef0*/  FENCE.VIEW.ASYNC.S ;  /* 0x00000000000073c6 */ /* 0x004ea20000000000 */
[----:B------:R-:W-:-:S04]  /*4f00*/  PRMT R0, RZ, 0x654, R0 ;  /* 0x00000654ff007816 */ /* 0x000fc80000000000 */
[----:B--2---:R2:W-:Y:S01]  /*4f10*/  SYNCS.ARRIVE.TRANS64.RED.A1T0 RZ, [R0+URZ], RZ ;  /* 0x000000ff00ff79a7 */ /* 0x0045e200081004ff */
[----:B-1----:R-:W-:Y:S01]  /*4f20*/  LOP3.LUT P1, RZ, R6, 0x1, RZ, 0xc0, !PT ;  /* 0x0000000106ff7812 */ /* 0x002fe2000782c0ff */
[----:B--2---:R-:W-:-:S12]  /*4f30*/  BRA.U UP2, `(.L_x_106) ;  /* 0x0000000102cc7547 */ /* 0x004fd8000b800000 */
[----:B------:R-:W1:Y:S01]  /*4f40*/  LDCU UR6, c[0x0][0x38c] ;  /* 0x00007180ff0677ac */ /* 0x000e620008000800 */
[----:B------:R-:W-:Y:S02]  /*4f50*/  PLOP3.LUT P2, PT, PT, PT, PT, 0x80, 0x8 ;  /* 0x000000000008781c */ /* 0x000fe40003f4f070 */
[----:B------:R-:W-:Y:S01]  /*4f60*/  SHF.L.U32 R5, R9, 0x1f, RZ ;  /* 0x0000001f09057819 */ /* 0x000fe200000006ff */
[----:B------:R-:W-:Y:S02]  /*4f70*/  ULEA UR11, UR22, UR8, 0x3 ;  /* 0x00000008160b7291 */ /* 0x000fe4000f8e18ff */
[----:B-1----:R-:W-:-:S06]  /*4f80*/  UISETP.GE.AND UP0, UPT, UR6, 0x1, UPT ;  /* 0x000000010600788c */ /* 0x002fcc000bf06270 */
[----:B------:R-:W-:-:S05]  /*4f90*/  PLOP3.LUT P0, PT, PT, PT, UP0, 0x80, 0x8 ;  /* 0x000000000008781c */ /* 0x000fca0003f0f008 */
[----:B------:R-:W-:-:S08]  /*4fa0*/  @UP0 ULEA UR6, UR21, UR8, 0x3 ;  /* 0x0000000815060291 */ /* 0x000fd0000f8e18ff */
[----:B------:R-:W-:-:S04]  /*4fb0*/  @P0 SHF.L.U32 R0, R2, 0x1f, RZ ;  /* 0x0000001f02000819 */ /* 0x000fc800000006ff */
[----:B------:R1:W2:Y:S01]  /*4fc0*/  @P0 SYNCS.PHASECHK.TRANS64.TRYWAIT P2, [UR6], R0 ;  /* 0x00000000ff0005a7 */ /* 0x0002a20008041106 */
[----:B------:R-:W3:Y:S02]  /*4fd0*/  SYNCS.PHASECHK.TRANS64.TRYWAIT P0, [UR11+0x2f0], R5 ;  /* 0x0002f005ff0075a7 */ /* 0x000ee4000800110b */
[----:B-123--:R-:W-:Y:S05]  /*4fe0*/  @!P0 BRA `(.L_x_107) ;  /* 0x0000004c00288947 */ /* 0x00efea0003800000 */
.L_x_245:
[----:B------:R-:W-:Y:S01]  /*4ff0*/  UMOV UR19, UR20 ;  /* 0x0000001400137c82 */ /* 0x000fe20008000000 */
[----:B------:R-:W-:Y:S05]  /*5000*/  BRA.U !UP0, `(.L_x_108) ;  /* 0x0000000108887547 */ /* 0x000fea000b800000 */
[----:B------:R-:W-:Y:S02]  /*5010*/  UIADD3 UR19, UPT, UPT, UR23, UR20, URZ ;  /* 0x0000001417137290 */ /* 0x000fe4000fffe0ff */
[----:B------:R-:W-:Y:S02]  /*5020*/  ULEA UR10, UR22, UR24, 0x6 ;  /* 0x00000018160a7291 */ /* 0x000fe4000f8e30ff */
[----:B------:R-:W-:Y:S01]  /*5030*/  UPLOP3.LUT UP3, UPT, UPT, UPT, UPT, 0x40, 0x4 ;  /* 0x000000000004789c */ /* 0x000fe20003f6e870 */
[----:B------:R-:W-:Y:S01]  /*5040*/  UMOV UR18, UR7 ;  /* 0x0000000700127c82 */ /* 0x000fe20008000000 */
[----:B------:R-:W-:-:S09]  /*5050*/  UMOV UR17, UR21 ;  /* 0x0000001500117c82 */ /* 0x000fd20008000000 */
.L_x_111:
[----:B--2---:R-:W-:Y:S01]  /*5060*/  ULEA UR9, UR17, UR8, 0x3 ;  /* 0x0000000811097291 */ /* 0x004fe2000f8e18ff */
[----:B---3--:R-:W-:Y:S11]  /*5070*/  @P2 BRA `(.L_x_109) ;  /* 0x00000000000c2947 */ /* 0x008ff60003800000 */
[----:B-1----:R-:W-:Y:S04]  /*5080*/  SHF.L.U32 R5, R2, 0x1f, RZ ;  /* 0x0000001f02057819 */ /* 0x002fe800000006ff */
[----:B------:R-:W1:Y:S02]  /*5090*/  SYNCS.PHASECHK.TRANS64.TRYWAIT P0, [UR9], R5 ;  /* 0x00000005ff0075a7 */ /* 0x000e640008001109 */
[----:B-1----:R-:W-:Y:S05]  /*50a0*/  @!P0 BRA `(.L_x_110) ;  /* 0x0000004c00108947 */ /* 0x002fea0003800000 */
.L_x_109:
[----:B------:R-:W-:Y:S01]  /*50b0*/  UISETP.NE.AND UP0, UPT, UR18, 0x1, UPT ;  /* 0x000000011200788c */ /* 0x000fe2000bf05270 */
[----:B------:R-:W-:Y:S01]  /*50c0*/  PLOP3.LUT P2, PT, PT, PT, PT, 0x80, 0x8 ;  /* 0x000000000008781c */ /* 0x000fe20003f4f070 */
[----:B------:R-:W-:Y:S02]  /*50d0*/  UIADD3 UR21, UPT, UPT, UR17, 0x1, URZ ;  /* 0x0000000111157890 */ /* 0x000fe4000fffe0ff */
[----:B------:R-:W-:Y:S02]  /*50e0*/  ULEA UR28, UR17, UR15, 0x6 ;  /* 0x0000000f111c7291 */ /* 0x000fe4000f8e30ff */
[----:B------:R-:W-:Y:S01]  /*50f0*/  UISETP.NE.AND UP1, UPT, UR21, 0x29, UPT ;  /* 0x000000291500788c */ /* 0x000fe2000bf25270 */
[----:B------:R-:W-:Y:S01]  /*5100*/  PLOP3.LUT P0, PT, PT, PT, UP0, 0x80, 0x8 ;  /* 0x000000000008781c */ /* 0x000fe20003f0f008 */
[----:B------:R-:W-:Y:S02]  /*5110*/  ULEA UR30, UR17, UR14, 0x8 ;  /* 0x0000000e111e7291 */ /* 0x000fe4000f8e40ff */
[----:B------:R-:W-:Y:S02]  /*5120*/  USEL UR16, URZ, 0x1, UP1 ;  /* 0x00000001ff107887 */ /* 0x000fe40008800000 */
[----:B------:R-:W-:Y:S02]  /*5130*/  USEL UR21, UR21, URZ, UP1 ;  /* 0x000000ff15157287 */ /* 0x000fe40008800000 */
[----:B------:R-:W-:Y:S02]  /*5140*/  UIADD3 UR9, UPT, UPT, UR9, 0x148, URZ ;  /* 0x0000014809097890 */ /* 0x000fe4000fffe0ff */
[----:B------:R-:W-:Y:S01]  /*5150*/  @UP0 ULEA UR6, UR21, UR8, 0x3 ;  /* 0x0000000815060291 */ /* 0x000fe2000f8e18ff */
[----:B------:R-:W-:Y:S01]  /*5160*/  LOP3.LUT R2, R2, UR16, RZ, 0x3c, !PT ;  /* 0x0000001002027c12 */ /* 0x000fe2000f8e3cff */
[----:B------:R-:W-:Y:S01]  /*5170*/  UMOV UR29, 0xc0004010 ;  /* 0xc0004010001d7882 */ /* 0x000fe20000000000 */
[----:B------:R-:W-:Y:S01]  /*5180*/  UMOV UR31, 0xc0004010 ;  /* 0xc0004010001f7882 */ /* 0x000fe20000000000 */
[----:B------:R-:W-:Y:S01]  /*5190*/  UIADD3 UR20, UPT, UPT, UR20, 0x1, URZ ;  /* 0x0000000114147890 */ /* 0x000fe2000fffe0ff */
[----:B-1----:R-:W-:Y:S01]  /*51a0*/  @P0 SHF.L.U32 R0, R2, 0x1f, RZ ;  /* 0x0000001f02000819 */ /* 0x002fe200000006ff */
[----:B------:R-:W-:Y:S02]  /*51b0*/  UIADD3 UR18, UPT, UPT, UR18, -0x1, URZ ;  /* 0xffffffff12127890 */ /* 0x000fe4000fffe0ff */
[----:B------:R-:W-:Y:S01]  /*51c0*/  UISETP.NE.AND UP0, UPT, UR20, UR19, UPT ;  /* 0x000000131400728c */ /* 0x000fe2000bf05270 */
[----:B------:R2:W3:Y:S01]  /*51d0*/  @P0 SYNCS.PHASECHK.TRANS64.TRYWAIT P2, [UR6], R0 ;  /* 0x00000000ff0005a7 */ /* 0x0004e20008041106 */
[----:B------:R2:W-:Y:S01]  /*51e0*/  UTCQMMA.2CTA gdesc[UR30], gdesc[UR28], tmem[UR10], tmem[UR26], idesc[UR27], UP3 ;  /* 0x00ff1a1c1e0075ea */ /* 0x0005e20009a0030a */
[----:B------:R-:W-:Y:S01]  /*51f0*/  UPLOP3.LUT UP3, UPT, UPT, UPT, UPT, 0x80, 0x8 ;  /* 0x000000000008789c */ /* 0x000fe20003f6f070 */
[----:B------:R2:W-:Y:S01]  /*5200*/  UTCBAR.2CTA.MULTICAST [UR9], URZ, UR13 ;  /* 0x000000ff090073e9 */ /* 0x0005e2000820080d */
[----:B------:R-:W-:Y:S04]  /*5210*/  UMOV UR17, UR21 ;  /* 0x0000001500117c82 */ /* 0x000fe80008000000 */
[----:B------:R-:W-:Y:S05]  /*5220*/  BRA.U UP0, `(.L_x_111) ;  /* 0xfffffffd008c7547 */ /* 0x000fea000b83ffff */
.L_x_108:
[----:B------:R-:W-:Y:S01]  /*5230*/  UIADD3 UR11, UPT, UPT, UR11, 0x2d0, URZ ;  /* 0x000002d00b0b7890 */ /* 0x000fe2000fffe0ff */
[----:B------:R-:W-:-:S08]  /*5240*/  UMOV UR20, UR19 ;  /* 0x0000001300147c82 */ /* 0x000fd00008000000 */
[----:B------:R4:W-:Y:S01]  /*5250*/  UTCBAR.2CTA.MULTICAST [UR11], URZ, UR12 ;  /* 0x000000ff0b0073e9 */ /* 0x0009e2000820080c */
[----:B------:R-:W-:Y:S02]  /*5260*/  NOP ;  /* 0x0000000000007918 */ /* 0x000fe40000000000 */
.L_x_106:
[----:B------:R-:W-:Y:S01]  /*5270*/  UIADD3 UR22, UPT, UPT, UR22, 0x1, URZ ;  /* 0x0000000116167890 */ /* 0x000fe2000fffe0ff */
[----:B------:R-:W-:-:S03]  /*5280*/  ISETP.NE.AND P0, PT, R8, 0x2, PT ;  /* 0x000000020800780c */ /* 0x000fc60003f05270 */
[----:B------:R-:W-:Y:S01]  /*5290*/  UISETP.NE.AND UP0, UPT, UR22, 0x4, UPT ;  /* 0x000000041600788c */ /* 0x000fe2000bf05270 */
[----:B-12---:R-:W-:Y:S02]  /*52a0*/  SEL R0, RZ, 0x1, P0 ;  /* 0x00000001ff007807 */ /* 0x006fe40000000000 */
[----:B------:R-:W-:Y:S01]  /*52b0*/  SEL R8, R8, RZ, P0 ;  /* 0x000000ff08087207 */ /* 0x000fe20000000000 */
[----:B------:R-:W-:Y:S01]  /*52c0*/  USEL UR6, URZ, 0x1, UP0 ;  /* 0x00000001ff067887 */ /* 0x000fe20008000000 */
[----:B------:R-:W-:Y:S01]  /*52d0*/  LOP3.LUT R3, R3, R0, RZ, 0x3c, !PT ;  /* 0x0000000003037212 */ /* 0x000fe200078e3cff */
[----:B------:R-:W-:-:S04]  /*52e0*/  USEL UR22, UR22, URZ, UP0 ;  /* 0x000000ff16167287 */ /* 0x000fc80008000000 */
[----:B------:R-:W-:Y:S01]  /*52f0*/  LOP3.LUT R9, R9, UR6, RZ, 0x3c, !PT ;  /* 0x0000000609097c12 */ /* 0x000fe2000f8e3cff */
[----:B------:R-:W-:Y:S07]  /*5300*/  @P1 BRA `(.L_x_112) ;  /* 0xfffffff800c41947 */ /* 0x000fee000383ffff */
[----:B------:R-:W1:Y:S01]  /*5310*/  S2UR UR6, SR_CgaCtaId ;  /* 0x00000000000679c3 */ /* 0x000e620000008800 */
[----:B------:R-:W-:Y:S01]  /*5320*/  ELECT P0, URZ, PT ;  /* 0x0000000000ff782f */ /* 0x000fe20003800000 */
[----:B------:R-:W-:Y:S01]  /*5330*/  HFMA2 R0, -RZ, RZ, 0, 5.9604644775390625e-08 ;  /* 0x00000001ff007431 */ /* 0x000fe200000001ff */
[----:B------:R-:W-:-:S05]  /*5340*/  UMOV UR7, 0x40 ;  /* 0x0000004000077882 */ /* 0x000fca0000000000 */
[----:B------:R-:W-:Y:S01]  /*5350*/  UVIRTCOUNT.DEALLOC.SMPOOL 0x80 ;  /* 0x000000800000784c */ /* 0x000fe20000000000 */
[----:B------:R-:W-:Y:S02]  /*5360*/  UISETP.NE.AND UP0, UPT, UR5, URZ, UPT ;  /* 0x000000ff0500728c */ /* 0x000fe4000bf05270 */
[----:B-1----:R-:W-:-:S09]  /*5370*/  ULEA UR6, UR6, UR7, 0x18 ;  /* 0x0000000706067291 */ /* 0x002fd2000f8ec0ff */
[----:B------:R1:W-:Y:S01]  /*5380*/  @P0 STS.U8 [UR6+0x1c], R0 ;  /* 0x00001c00ff000988 */ /* 0x0003e20008000006 */
[----:B------:R-:W-:Y:S05]  /*5390*/  BRA.U UP0, `(.L_x_113) ;  /* 0x0000000100a07547 */ /* 0x000fea000b800000 */
[----:B------:R-:W-:Y:S01]  /*53a0*/  UIADD3 UR5, UPT, UPT, UR8, 0x2f0, URZ ;  /* 0x000002f008057890 */ /* 0x000fe2000fffe0ff */
[----:B------:R-:W-:-:S03]  /*53b0*/  SHF.L.U32 R3, R9, 0x1f, RZ ;  /* 0x0000001f09037819 */ /* 0x000fc600000006ff */
[----:B------:R-:W-:-:S09]  /*53c0*/  ULEA UR7, UR22, UR5, 0x3 ;  /* 0x0000000516077291 */ /* 0x000fd2000f8e18ff */
[----:B------:R-:W2:Y:S02]  /*53d0*/  SYNCS.PHASECHK.TRANS64.TRYWAIT P0, [UR7], R3 ;  /* 0x00000003ff0075a7 */ /* 0x000ea40008001107 */
[----:B--2---:R-:W-:Y:S05]  /*53e0*/  @!P0 BRA `(.L_x_114) ;  /* 0x0000004800588947 */ /* 0x004fea0003800000 */
.L_x_248:
        /* <DEDUP_REMOVED lines=9> */
.L_x_250:
        /* <DEDUP_REMOVED lines=9> */
.L_x_252:
[----:B------:R-:W-:-:S04]  /*5510*/  UIADD3 UR9, UPT, UPT, UR9, 0x1, URZ ;  /* 0x0000000109097890 */ /* 0x000fc8000fffe0ff */
[----:B------:R-:W-:-:S04]  /*5520*/  UISETP.NE.AND UP1, UPT, UR9, 0x4, UPT ;  /* 0x000000040900788c */ /* 0x000fc8000bf25270 */
[----:B------:R-:W-:Y:S02]  /*5530*/  USEL UR7, URZ, 0x1, UP1 ;  /* 0x00000001ff077887 */ /* 0x000fe40008800000 */
[----:B------:R-:W-:-:S04]  /*5540*/  USEL UR9, UR9, URZ, UP1 ;  /* 0x000000ff09097287 */ /* 0x000fc80008800000 */
[----:B------:R-:W-:Y:S01]  /*5550*/  ULEA UR9, UR9, UR5, 0x3 ;  /* 0x0000000509097291 */ /* 0x000fe2000f8e18ff */
[----:B-1----:R-:W-:-:S04]  /*5560*/  LOP3.LUT R3, R2, UR7, RZ, 0x3c, !PT ;  /* 0x0000000702037c12 */ /* 0x002fc8000f8e3cff */
[----:B------:R-:W-:Y:S01]  /*5570*/  SHF.L.U32 R3, R3, 0x1f, RZ ;  /* 0x0000001f03037819 */ /* 0x000fe200000006ff */
[----:B------:R-:W-:-:S04]  /*5580*/  IMAD.U32 R0, RZ, RZ, UR9 ;  /* 0x00000009ff007e24 */ /* 0x000fc8000f8e00ff */
[----:B------:R1:W2:Y:S03]  /*5590*/  SYNCS.PHASECHK.TRANS64.TRYWAIT P0, [R0+URZ], R3 ;  /* 0x00000003000075a7 */ /* 0x0002a600080011ff */
[----:B--2---:R-:W-:Y:S05]  /*55a0*/  @!P0 NANOSLEEP.SYNCS 0x989680 ;  /* 0x009896800000895d */ /* 0x004fea0003900000 */
[----:B------:R-:W2:Y:S02]  /*55b0*/  @!P0 SYNCS.PHASECHK.TRANS64 P0, [R0+URZ], R3 ;  /* 0x00000003000085a7 */ /* 0x000ea400080010ff */
[----:B--2---:R-:W-:Y:S05]  /*55c0*/  @P0 BRA `(.L_x_117) ;  /* 0x0000000000200947 */ /* 0x004fea0003800000 */
.L_x_118:
[----:B--2---:R2:W1:Y:S02]  /*55d0*/  SYNCS.PHASECHK.TRANS64.TRYWAIT P0, [R0+URZ], R3 ;  /* 0x00000003000075a7 */ /* 0x00446400080011ff */
[----:B-1----:R-:W-:Y:S05]  /*55e0*/  @!P0 NANOSLEEP.SYNCS 0x989680 ;  /* 0x009896800000895d */ /* 0x002fea0003900000 */
[----:B------:R-:W1:Y:S02]  /*55f0*/  @!P0 SYNCS.PHASECHK.TRANS64 P0, [R0+URZ], R3 ;  /* 0x00000003000085a7 */ /* 0x000e6400080010ff */
[----:B-1----:R-:W-:Y:S05]  /*5600*/  @!P0 BRA `(.L_x_118) ;  /* 0xfffffffc00f08947 */ /* 0x002fea000383ffff */
[----:B------:R-:W-:Y:S05]  /*5610*/  BRA `(.L_x_117) ;  /* 0x00000000000c7947 */ /* 0x000fea0003800000 */
.L_x_113:
[----:B------:R-:W-:-:S04]  /*5620*/  UIADD3 UR5, UPT, UPT, UR8, 0x330, URZ ;  /* 0x0000033008057890 */ /* 0x000fc8000fffe0ff */
[----:B------:R-:W-:-:S09]  /*5630*/  UPRMT UR5, UR4, 0x654, UR5 ;  /* 0x0000065404057896 */ /* 0x000fd20008000005 */
[----:B------:R-:W-:Y:S03]  /*5640*/  SYNCS.ARRIVE.TRANS64.RED.A1T0 RZ, [UR5], RZ ;  /* 0x000000ffffff79a7 */ /* 0x000fe60008100405 */
.L_x_117:
[----:B-12---:R-:W-:Y:S01]  /*5650*/  SHF.L.U32 R3, RZ, 0x1f, RZ ;  /* 0x0000001fff037819 */ /* 0x006fe200000006ff */
[----:B------:R-:W-:Y:S01]  /*5660*/  UIADD3 UR5, UPT, UPT, UR8, 0x330, URZ ;  /* 0x0000033008057890 */ /* 0x000fe2000fffe0ff */
[----:B------:R-:W-:Y:S02]  /*5670*/  PLOP3.LUT P0, PT, PT, PT, UP0, 0x80, 0x8 ;  /* 0x000000000008781c */ /* 0x000fe40003f0f008 */
[----:B------:R-:W1:Y:S02]  /*5680*/  SYNCS.PHASECHK.TRANS64.TRYWAIT P1, [UR8+0x330], R3 ;  /* 0x00033003ff0075a7 */ /* 0x000e640008021108 */
[----:B-1----:R-:W-:Y:S09]  /*5690*/  @!P1 BRA `(.L_x_119) ;  /* 0x0000004400f49947 */ /* 0x002ff20003800000 */
.L_x_254:
[----:B------:R-:W-:Y:S01]  /*56a0*/  @!UP0 UPRMT UR5, UR4, 0x654, UR5 ;  /* 0x0000065404058896 */ /* 0x000fe20008000005 */
[----:B------:R-:W-:Y:S02]  /*56b0*/  UMOV UR8, 0xffff ;  /* 0x0000ffff00087882 */ /* 0x000fe40000000000 */
[----:B------:R-:W-:-:S06]  /*56c0*/  UMOV UR4, 0x1 ;  /* 0x0000000100047882 */ /* 0x000fcc0000000000 */
[----:B------:R-:W-:Y:S01]  /*56d0*/  @!P0 SYNCS.ARRIVE.TRANS64.RED.A1T0 RZ, [UR5], RZ ;  /* 0x000000ffffff89a7 */ /* 0x000fe20008100405 */
[----:B------:R-:W-:Y:S01]  /*56e0*/  NOP ;  /* 0x0000000000007918 */ /* 0x000fe20000000000 */
[----:B-1----:R-:W1:Y:S01]  /*56f0*/  LDS R0, [UR6+0x14] ;  /* 0x00001406ff007984 */ /* 0x002e620008000800 */
[----:B------:R-:W-:-:S04]  /*5700*/  ULOP3.LUT UR5, UR24, 0xffff, URZ, 0xc0, !UPT ;  /* 0x0000ffff18057892 */ /* 0x000fc8000f8ec0ff */
[----:B------:R-:W-:-:S04]  /*5710*/  USHF.R.U32.HI UR5, URZ, 0x5, UR5 ;  /* 0x00000005ff057899 */ /* 0x000fc80008011605 */
[----:B------:R-:W-:Y:S02]  /*5720*/  USHF.L.U32 UR8, UR8, UR5, URZ ;  /* 0x0000000508087299 */ /* 0x000fe400080006ff */
[----:B------:R-:W-:-:S04]  /*5730*/  USHF.L.U32 UR4, UR4, UR5, URZ ;  /* 0x0000000504047299 */ /* 0x000fc800080006ff */
[----:B-1----:R-:W-:-:S04]  /*5740*/  LOP3.LUT R0, R0, UR8, RZ, 0xc0, !PT ;  /* 0x0000000800007c12 */ /* 0x002fc8000f8ec0ff */
[----:B------:R-:W-:-:S13]  /*5750*/  ISETP.NE.AND P0, PT, R0, UR8, PT ;  /* 0x0000000800007c0c */ /* 0x000fda000bf05270 */
[----:B------:R-:W-:Y:S05]  /*5760*/  @P0 BRA `(.L_x_120) ;  /* 0x0000000000580947 */ /* 0x000fea0003800000 */
[----:B------:R-:W1:Y:S02]  /*5770*/  LDS R0, [UR6+0x18] ;  /* 0x00001806ff007984 */ /* 0x000e640008000800 */
[----:B-1----:R-:W-:-:S04]  /*5780*/  LOP3.LUT R0, R0, UR4, RZ, 0xc0, !PT ;  /* 0x0000000400007c12 */ /* 0x002fc8000f8ec0ff */
[----:B------:R-:W-:-:S13]  /*5790*/  ISETP.NE.AND P0, PT, R0, UR4, PT ;  /* 0x0000000400007c0c */ /* 0x000fda000bf05270 */
[----:B------:R-:W-:Y:S05]  /*57a0*/  @P0 BRA `(.L_x_121) ;  /* 0x00000000003c0947 */ /* 0x000fea0003800000 */
[----:B------:R-:W1:Y:S01]  /*57b0*/  S2R R2, SR_LANEID ;  /* 0x0000000000027919 */ /* 0x000e620000000000 */
[----:B------:R-:W-:Y:S01]  /*57c0*/  ULOP3.LUT UR8, URZ, UR8, URZ, 0x33, !UPT ;  /* 0x00000008ff087292 */ /* 0x000fe2000f8e33ff */
[----:B------:R-:W-:Y:S01]  /*57d0*/  LOP3.LUT R4, RZ, UR4, RZ, 0x33, !PT ;  /* 0x00000004ff047c12 */ /* 0x000fe2000f8e33ff */
[----:B------:R-:W-:Y:S02]  /*57e0*/  VOTEU.ANY UR7, UPT, PT ;  /* 0x0000000000077886 */ /* 0x000fe400038e0100 */
[----:B------:R-:W-:Y:S01]  /*57f0*/  UFLO.U32 UR7, UR7 ;  /* 0x00000007000772bd */ /* 0x000fe200080e0000 */
[----:B------:R-:W2:Y:S01]  /*5800*/  REDUX UR4, R4 ;  /* 0x00000000040473c4 */ /* 0x000ea20000000000 */
[----:B------:R-:W-:-:S06]  /*5810*/  IMAD.U32 R0, RZ, RZ, UR8 ;  /* 0x00000008ff007e24 */ /* 0x000fcc000f8e00ff */
[----:B------:R1:W-:Y:S01]  /*5820*/  UTCATOMSWS.AND URZ, UR8 ;  /* 0x0000000800ff79e3 */ /* 0x0003e20008000000 */
[----:B------:R-:W3:Y:S01]  /*5830*/  REDUX UR5, R0 ;  /* 0x00000000000573c4 */ /* 0x000ee20000000000 */
[----:B-1----:R-:W-:Y:S01]  /*5840*/  ISETP.EQ.U32.AND P0, PT, R2, UR7, PT ;  /* 0x0000000702007c0c */ /* 0x002fe2000bf02070 */
[----:B--2---:R-:W-:Y:S01]  /*5850*/  IMAD.U32 R2, RZ, RZ, UR4 ;  /* 0x00000004ff027e24 */ /* 0x004fe2000f8e00ff */
[----:B---3--:R-:W-:-:S11]  /*5860*/  MOV R3, UR5 ;  /* 0x0000000500037c02 */ /* 0x008fd60008000f00 */
[----:B------:R1:W-:Y:S04]  /*5870*/  @P0 ATOMS.AND RZ, [UR6+0x14], R3 ;  /* 0x00001403ffff098c */ /* 0x0003e8000a800006 */
[----:B------:R1:W-:Y:S01]  /*5880*/  @P0 ATOMS.AND RZ, [UR6+0x18], R2 ;  /* 0x00001802ffff098c */ /* 0x0003e2000a800006 */
[----:B------:R-:W-:Y:S05]  /*5890*/  BRA `(.L_x_122) ;  /* 0x0000000000147947 */ /* 0x000fea0003800000 */
.L_x_121:
[----:B------:R-:W-:Y:S02]  /*58a0*/  MOV R2, 0x58c0 ;  /* 0x000058c000027802 */ /* 0x000fe40000000f00 */
[----:B---345:R-:W-:Y:S05]  /*58b0*/  CALL.REL.NOINC `($__internal_0_$__cuda_sm10x_tcgen05_guardrail_trap_col_being_dealloced_not_returned_by_alloc) ;  /* 0x0000004800087944 */ /* 0x038fea0003c00000 */
[----:B------:R-:W-:Y:S05]  /*58c0*/  BRA `(.L_x_122) ;  /* 0x0000000000087947 */ /* 0x000fea0003800000 */
.L_x_120:
[----:B------:R-:W-:Y:S02]  /*58d0*/  MOV R2, 0x58f0 ;  /* 0x000058f000027802 */ /* 0x000fe40000000f00 */
[----:B---345:R-:W-:Y:S05]  /*58e0*/  CALL.REL.NOINC `($__internal_2_$__cuda_sm10x_tcgen05_guardrail_trap_unallocated_columns_being_dealloced) ;  /* 0x0000004800147944 */ /* 0x038fea0003c00000 */
.L_x_122:
[----:B------:R-:W-:Y:S01]  /*58f0*/  NOP ;  /* 0x0000000000007918 */ /* 0x000fe20000000000 */
[----:B----4-:R-:W-:Y:S05]  /*5900*/  EXIT ;  /* 0x000000000000794d */ /* 0x010fea0003800000 */
.L_x_93:
[----:B------:R-:W-:-:S09]  /*5910*/  UISETP.NE.OR UP5, UPT, UR10, 0x3, !UP5 ;  /* 0x000000030a00788c */ /* 0x000fd2000efa5670 */
[----:B------:R-:W-:Y:S05]  /*5920*/  BRA.U UP5, `(.L_x_123) ;  /* 0x0000000905c87547 */ /* 0x000fea000b800000 */
[----:B------:R-:W1:Y:S01]  /*5930*/  LDC R0, c[0x0][0xb30] ;  /* 0x0002cc00ff007b82 */ /* 0x000e620000000800 */
[----:B------:R-:W2:Y:S01]  /*5940*/  LDCU.64 UR8, c[0x0][0x888] ;  /* 0x00011100ff0877ac */ /* 0x000ea20008000a00 */
[----:B------:R-:W-:Y:S01]  /*5950*/  IMAD.MOV.U32 R30, RZ, RZ, 0x1 ;  /* 0x00000001ff1e7424 */ /* 0x000fe200078e00ff */
[----:B------:R-:W-:Y:S01]  /*5960*/  CS2R R28, SRZ ;  /* 0x00000000001c7805 */ /* 0x000fe2000001ff00 */
[----:B------:R-:W-:Y:S01]  /*5970*/  IMAD.MOV.U32 R25, RZ, RZ, 0x2000 ;  /* 0x00002000ff197424 */ /* 0x000fe200078e00ff */
[----:B------:R-:W3:Y:S03]  /*5980*/  LDCU.64 UR4, c[0x0][0x890] ;  /* 0x00011200ff0477ac */ /* 0x000ee60008000a00 */
[----:B------:R-:W4:Y:S01]  /*5990*/  LDC R19, c[0x0][0x370] ;  /* 0x0000dc00ff137b82 */ /* 0x000f220000000800 */
[----:B------:R-:W-:Y:S01]  /*59a0*/  UMOV UR6, 0x400 ;  /* 0x0000040000067882 */ /* 0x000fe20000000000 */
[----:B------:R-:W-:-:S02]  /*59b0*/  UPLOP3.LUT UP1, UPT, UPT, UPT, UPT, 0x40, 0x4 ;  /* 0x000000000004789c */ /* 0x000fc40003f2e870 */
[----:B------:R-:W-:-:S04]  /*59c0*/  ULEA UR6, UR37, UR6, 0x18 ;  /* 0x0000000625067291 */ /* 0x000fc8000f8ec0ff */
[----:B------:R-:W4:Y:S01]  /*59d0*/  LDC R2, c[0x0][0xb0c] ;  /* 0x0002c300ff027b82 */ /* 0x000f220000000800 */
[----:B--2---:R-:W-:Y:S02]  /*59e0*/  UISETP.NE.U32.AND UP2, UPT, UR8, URZ, UPT ;  /* 0x000000ff0800728c */ /* 0x004fe4000bf45070 */
[----:B------:R-:W-:Y:S02]  /*59f0*/  UIADD3 UR8, UPT, UPT, UR6, 0x290, URZ ;  /* 0x0000029006087890 */ /* 0x000fe4000fffe0ff */
[----:B---3--:R-:W-:-:S03]  /*5a00*/  UISETP.NE.U32.AND UP3, UPT, UR4, URZ, UPT ;  /* 0x000000ff0400728c */ /* 0x008fc6000bf65070 */
[----:B------:R-:W2:Y:S01]  /*5a10*/  LDC R18, c[0x0][0xb20] ;  /* 0x0002c800ff127b82 */ /* 0x000ea20000000800 */
[----:B-1----:R-:W-:Y:S01]  /*5a20*/  ISETP.NE.AND P1, PT, R0, 0x1, PT ;  /* 0x000000010000780c */ /* 0x002fe20003f25270 */
[----:B------:R-:W-:Y:S02]  /*5a30*/  UISETP.NE.AND.EX UP2, UPT, UR9, URZ, UPT, UP2 ;  /* 0x000000ff0900728c */ /* 0x000fe4000bf45320 */
[----:B------:R-:W-:Y:S02]  /*5a40*/  UPRMT UR37, UR37, 0x654, UR8 ;  /* 0x0000065425257896 */ /* 0x000fe40008000008 */
[----:B------:R-:W-:Y:S02]  /*5a50*/  UISETP.NE.AND.EX UP3, UPT, UR5, URZ, UPT, UP3 ;  /* 0x000000ff0500728c */ /* 0x000fe4000bf65330 */
[----:B------:R-:W1:Y:S08]  /*5a60*/  LDC.64 R32, c[0x0][0x348] ;  /* 0x0000d200ff207b82 */ /* 0x000e700000000a00 */
[----:B------:R-:W3:Y:S08]  /*5a70*/  LDC.64 R16, c[0x0][0xb10] ;  /* 0x0002c400ff107b82 */ /* 0x000ef00000000a00 */
[----:B------:R-:W1:Y:S08]  /*5a80*/  LDC.64 R6, c[0x0][0xb18] ;  /* 0x0002c600ff067b82 */ /* 0x000e700000000a00 */
[----:B------:R-:W1:Y:S08]  /*5a90*/  LDC.64 R4, c[0x0][0xb28] ;  /* 0x0002ca00ff047b82 */ /* 0x000e700000000a00 */
[----:B--2-4-:R-:W1:Y:S02]  /*5aa0*/  LDC R24, c[0x0][0x374] ;  /* 0x0000dd00ff187b82 */ /* 0x014e640000000800 */
.L_x_131:
[C---:B------:R-:W-:Y:S02]  /*5ab0*/  LEA R0, R29.reuse, UR6, 0x3 ;  /* 0x000000061d007c11 */ /* 0x040fe4000f8e18ff */
[----:B------:R-:W-:Y:S02]  /*5ac0*/  SHF.L.U32 R3, R28, 0x1f, RZ ;  /* 0x0000001f1c037819 */ /* 0x000fe400000006ff */
[----:B------:R-:W-:Y:S02]  /*5ad0*/  LEA R20, R29, UR6, 0x4 ;  /* 0x000000061d147c11 */ /* 0x000fe4000f8e20ff */
[----:B--2---:R-:W2:Y:S02]  /*5ae0*/  SYNCS.PHASECHK.TRANS64.TRYWAIT P0, [R0+URZ+0x2b0], R3 ;  /* 0x0002b003000075a7 */ /* 0x004ea400080011ff */
[----:B--2---:R-:W-:Y:S05]  /*5af0*/  @!P0 BRA `(.L_x_124) ;  /* 0x0000004000f48947 */ /* 0x004fea0003800000 */
.L_x_255:
[----:B------:R-:W-:Y:S01]  /*5b00*/  ISETP.GE.AND P0, PT, R72, 0x1, PT ;  /* 0x000000014800780c */ /* 0x000fe20003f06270 */
[----:B------:R-:W4:Y:S01]  /*5b10*/  LDS.128 R20, [R20+0x340] ;  /* 0x0003400014147984 */ /* 0x000f220000000c00 */
[----:B------:R-:W-:Y:S01]  /*5b20*/  ISETP.NE.U32.AND P4, PT, RZ, UR4, PT ;  /* 0x00000004ff007c0c */ /* 0x000fe2000bf85070 */
[----:B--2---:R-:W-:Y:S01]  /*5b30*/  VIADD R0, R0, 0x2c0 ;  /* 0x000002c000007836 */ /* 0x004fe20000000000 */
[----:B------:R-:W-:Y:S02]  /*5b40*/  SHF.L.U32 R26, R30, 0x1f, RZ ;  /* 0x0000001f1e1a7819 */ /* 0x000fe400000006ff */
[----:B------:R-:W-:Y:S02]  /*5b50*/  ISETP.NE.AND.EX P4, PT, RZ, UR5, PT, P4 ;  /* 0x00000005ff007c0c */ /* 0x000fe4000bf85340 */
[----:B------:R-:W-:Y:S01]  /*5b60*/  PRMT R0, RZ, 0x654, R0 ;  /* 0x00000654ff007816 */ /* 0x000fe20000000000 */
[----:B------:R-:W-:Y:S01]  /*5b70*/  @!PT LDS RZ, [RZ] ;  /* 0x00000000fffff984 */ /* 0x000fe20000000800 */
[----:B------:R-:W-:Y:S01]  /*5b80*/  @!PT LDS RZ, [RZ] ;  /* 0x00000000fffff984 */ /* 0x000fe20000000800 */
[----:B------:R-:W-:Y:S01]  /*5b90*/  @!PT LDS RZ, [RZ] ;  /* 0x00000000fffff984 */ /* 0x000fe20000000800 */
[----:B------:R-:W-:Y:S01]  /*5ba0*/  @!PT LDS RZ, [RZ] ;  /* 0x00000000fffff984 */ /* 0x000fe20000000800 */
[----:B------:R2:W-:Y:S06]  /*5bb0*/  MEMBAR.ALL.CTA ;  /* 0x0000000000007992 */ /* 0x0005ec0000008000 */
[----:B--2---:R-:W2:Y:S02]  /*5bc0*/  FENCE.VIEW.ASYNC.S ;  /* 0x00000000000073c6 */ /* 0x004ea40000000000 */
[----:B--2---:R2:W-:Y:S01]  /*5bd0*/  SYNCS.ARRIVE.TRANS64.RED.A1T0 RZ, [R0+URZ], RZ ;  /* 0x000000ff00ff79a7 */ /* 0x0045e200081004ff */
[----:B----4-:R-:W-:Y:S11]  /*5be0*/  LOP3.LUT P3, RZ, R22, 0x1, RZ, 0xc0, !PT ;  /* 0x0000000116ff7812 */ /* 0x010ff6000786c0ff */
[----:B------:R-:W-:Y:S02]  /*5bf0*/  @!UPT UIADD3 URZ, UPT, UPT, URZ, URZ, URZ ;  /* 0x000000fffffff290 */ /* 0x000fe4000fffe0ff */
[----:B------:R-:W-:Y:S02]  /*5c00*/  @P3 MOV R13, R20 ;  /* 0x00000014000d3202 */ /* 0x000fe40000000f00 */
[----:B------:R-:W-:Y:S01]  /*5c10*/  @P3 LOP3.LUT R8, R21, 0xffff, RZ, 0xc0, !PT ;  /* 0x0000ffff15083812 */ /* 0x000fe200078ec0ff */
[----:B--2---:R-:W-:Y:S06]  /*5c20*/  @!P0 BRA `(.L_x_125) ;  /* 0x0000000000a48947 */ /* 0x004fec0003800000 */
[----:B-1----:R-:W-:Y:S01]  /*5c30*/  IMAD.HI.U32 R31, R24, R7, RZ ;  /* 0x00000007181f7227 */ /* 0x002fe200078e00ff */
[----:B------:R-:W-:Y:S02]  /*5c40*/  ISETP.NE.AND P0, PT, R6, 0x1, PT ;  /* 0x000000010600780c */ /* 0x000fe40003f05270 */
[----:B------:R-:W-:Y:S01]  /*5c50*/  ISETP.NE.AND P2, PT, R72, 0x1, PT ;  /* 0x000000014800780c */ /* 0x000fe20003f45270 */
[----:B---3--:R-:W-:Y:S01]  /*5c60*/  IMAD.HI.U32 R34, R19, R16, RZ ;  /* 0x0000001013227227 */ /* 0x008fe200078e00ff */
[----:B------:R-:W-:Y:S02]  /*5c70*/  SHF.R.U32.HI R31, RZ, R18, R31 ;  /* 0x00000012ff1f7219 */ /* 0x000fe4000001161f */
[----:B------:R-:W-:Y:S01]  /*5c80*/  ISETP.NE.AND P5, PT, R2, 0x1, PT ;  /* 0x000000010200780c */ /* 0x000fe20003fa5270 */
[----:B------:R-:W-:Y:S01]  /*5c90*/  IMAD.HI.U32 R36, R13, R16, RZ ;  /* 0x000000100d247227 */ /* 0x000fe200078e00ff */
[----:B------:R-:W-:Y:S02]  /*5ca0*/  SHF.R.U32.HI R34, RZ, R17, R34 ;  /* 0x00000011ff227219 */ /* 0x000fe40000011622 */
[----:B------:R-:W-:Y:S01]  /*5cb0*/  SEL R3, R24, R31, !P0 ;  /* 0x0000001f18037207 */ /* 0x000fe20004000000 */
[C---:B------:R-:W-:Y:S01]  /*5cc0*/  IMAD.HI.U32 R31, R8.reuse, R7, RZ ;  /* 0x00000007081f7227 */ /* 0x040fe200078e00ff */
[----:B------:R-:W-:Y:S02]  /*5cd0*/  SEL R11, R19, R34, !P5 ;  /* 0x00000022130b7207 */ /* 0x000fe40006800000 */
[----:B------:R-:W-:Y:S01]  /*5ce0*/  SHF.R.U32.HI R36, RZ, R17, R36 ;  /* 0x00000011ff247219 */ /* 0x000fe20000011624 */
[----:B------:R-:W-:Y:S01]  /*5cf0*/  IMAD.HI.U32 R38, R3, R4, RZ ;  /* 0x0000000403267227 */ /* 0x000fe200078e00ff */
[----:B------:R-:W-:Y:S03]  /*5d00*/  SHF.R.U32.HI R31, RZ, R18, R31 ;  /* 0x00000012ff1f7219 */ /* 0x000fe6000001161f */
[----:B------:R-:W-:Y:S01]  /*5d10*/  IMAD.HI.U32 R34, R11, R4, RZ ;  /* 0x000000040b227227 */ /* 0x000fe200078e00ff */
[----:B------:R-:W-:Y:S02]  /*5d20*/  @P2 SHF.R.U32.HI R3, RZ, R5, R38 ;  /* 0x00000005ff032219 */ /* 0x000fe40000011626 */
[----:B------:R-:W-:Y:S02]  /*5d30*/  SEL R9, R8, R31, !P0 ;  /* 0x0000001f08097207 */ /* 0x000fe40004000000 */
[----:B------:R-:W-:Y:S01]  /*5d40*/  @P2 SHF.R.U32.HI R11, RZ, R5, R34 ;  /* 0x00000005ff0b2219 */ /* 0x000fe20000011622 */
[C---:B------:R-:W-:Y:S01]  /*5d50*/  IMAD R10, R72.reuse, R3, RZ ;  /* 0x00000003480a7224 */ /* 0x040fe200078e02ff */
[----:B------:R-:W-:Y:S01]  /*5d60*/  SEL R3, R13, R36, !P5 ;  /* 0x000000240d037207 */ /* 0x000fe20006800000 */
[C---:B------:R-:W-:Y:S03]  /*5d70*/  IMAD.HI.U32 R14, R9.reuse, R4, RZ ;  /* 0x00000004090e7227 */ /* 0x040fe600078e00ff */
[----:B------:R-:W-:Y:S01]  /*5d80*/  ISETP.GE.AND P0, PT, R9, R10, PT ;  /* 0x0000000a0900720c */ /* 0x000fe20003f06270 */
[C---:B------:R-:W-:Y:S01]  /*5d90*/  IMAD R12, R72.reuse, R11, RZ ;  /* 0x0000000b480c7224 */ /* 0x040fe200078e02ff */
[-C--:B------:R-:W-:Y:S04]  /*5da0*/  SHF.R.U32.HI R14, RZ, R5.reuse, R14 ;  /* 0x00000005ff0e7219 */ /* 0x080fe8000001160e */
[----:B------:R-:W-:Y:S02]  /*5db0*/  ISETP.GE.OR P0, PT, R3, R12, P0 ;  /* 0x0000000c0300720c */ /* 0x000fe40000706670 */
[----:B------:R-:W-:Y:S05]  /*5dc0*/  SEL R15, R9, R14, !P2 ;  /* 0x0000000e090f7207 */ /* 0x000fea0005000000 */
[----:B------:R-:W-:Y:S04]  /*5dd0*/  IMAD.MOV R14, RZ, RZ, -R15 ;  /* 0x000000ffff0e7224 */ /* 0x000fe800078e0a0f */
[----:B------:R-:W-:Y:S02]  /*5de0*/  IMAD R14, R72, R14, R9 ;  /* 0x0000000e480e7224 */ /* 0x000fe400078e0209 */
[C---:B------:R-:W-:Y:S05]  /*5df0*/  @!P0 IMAD.HI.U32 R10, R3.reuse, R4, RZ ;  /* 0x00000004030a8227 */ /* 0x040fea00078e00ff */
[----:B------:R-:W-:Y:S04]  /*5e00*/  @!P0 SHF.R.U32.HI R10, RZ, R5, R10 ;  /* 0x00000005ff0a8219 */ /* 0x000fe8000001160a */
[----:B------:R-:W-:Y:S01]  /*5e10*/  @!P0 SEL R0, R3, R10, !P2 ;  /* 0x0000000a03008207 */ /* 0x000fe20005000000 */
[----:B------:R-:W-:Y:S03]  /*5e20*/  IMAD.MOV R10, RZ, RZ, -R3 ;  /* 0x000000ffff0a7224 */ /* 0x000fe600078e0a03 */
[----:B------:R-:W-:Y:S01]  /*5e30*/  @!P0 IADD3 R15, PT, PT, R15, -R0, RZ ;  /* 0x800000000f0f8210 */ /* 0x000fe20007ffe0ff */
[----:B------:R-:W-:Y:S01]  /*5e40*/  @!P0 IMAD R0, R11, R14, R0 ;  /* 0x0000000e0b008224 */ /* 0x000fe200078e0200 */
[----:B------:R-:W-:Y:S01]  /*5e50*/  IADD3 R11, PT, PT, -R9, RZ, RZ ;  /* 0x000000ff090b7210 */ /* 0x000fe20007ffe1ff */
[----:B------:R-:W-:Y:S02]  /*5e60*/  IMAD R13, R2, R10, R13 ;  /* 0x0000000a020d7224 */ /* 0x000fe400078e020d */
[----:B------:R-:W-:Y:S02]  /*5e70*/  @!P0 IMAD R9, R15, R72, R3 ;  /* 0x000000480f098224 */ /* 0x000fe400078e0203 */
[----:B------:R-:W-:Y:S02]  /*5e80*/  @!P0 IMAD.MOV.U32 R3, RZ, RZ, R0 ;  /* 0x000000ffff038224 */ /* 0x000fe400078e0000 */
[----:B------:R-:W-:Y:S02]  /*5e90*/  IMAD R8, R6, R11, R8 ;  /* 0x0000000b06087224 */ /* 0x000fe400078e0208 */
[----:B------:R-:W-:Y:S02]  /*5ea0*/  IMAD R13, R3, R2, R13 ;  /* 0x00000002030d7224 */ /* 0x000fe400078e020d */
[----:B------:R-:W-:Y:S02]  /*5eb0*/  IMAD R8, R9, R6, R8 ;  /* 0x0000000609087224 */ /* 0x000fe400078e0208 */
.L_x_125:
[----:B------:R-:W-:Y:S05]  /*5ec0*/  BRA.U UP1, `(.L_x_126) ;  /* 0x0000000101107547 */ /* 0x000fea000b800000 */
[----:B------:R-:W-:Y:S04]  /*5ed0*/  MOV R0, UR7 ;  /* 0x0000000700007c02 */ /* 0x000fe80008000f00 */
[----:B------:R-:W-:Y:S04]  /*5ee0*/  SHF.L.U32 R3, R0, 0x1f, RZ ;  /* 0x0000001f00037819 */ /* 0x000fe800000006ff */
[----:B------:R-:W2:Y:S02]  /*5ef0*/  SYNCS.PHASECHK.TRANS64.TRYWAIT P0, [UR6+0x2a8], R3 ;  /* 0x0002a803ff0075a7 */ /* 0x000ea40008001106 */
[----:B--2---:R-:W-:Y:S05]  /*5f00*/  @!P0 BRA `(.L_x_127) ;  /* 0x0000004000048947 */ /* 0x004fea0003800000 */
.L_x_126:
[----:B------:R-:W-:Y:S05]  /*5f10*/  BRA.U !UP3, `(.L_x_128) ;  /* 0x000000010b347547 */ /* 0x000fea000b800000 */
[----:B------:R-:W-:Y:S01]  /*5f20*/  UPLOP3.LUT UP0, UPT, UPT, UPT, UP2, 0x80, 0x8 ;  /* 0x000000000008789c */ /* 0x000fe20003f0f020 */
[----:B--2---:R-:W-:Y:S02]  /*5f30*/  HFMA2 R0, -RZ, RZ, 0, 5.9604644775390625e-08 ;  /* 0x00000001ff007431 */ /* 0x004fe400000001ff */
[----:B------:R-:W-:Y:S03]  /*5f40*/  IMAD.MOV.U32 R165, RZ, RZ, 0x1 ;  /* 0x00000001ffa57424 */ /* 0x000fe600078e00ff */
[----:B------:R-:W-:Y:S05]  /*5f50*/  PLOP3.LUT P0, PT, PT, PT, UP0, 0x80, 0x8 ;  /* 0x000000000008781c */ /* 0x000fea0003f0f008 */
[----:B------:R-:W2:Y:S01]  /*5f60*/  @UP0 LDCU.64 UR10, c[0x0][0x888] ;  /* 0x00011100ff0a07ac */ /* 0x000ea20008000a00 */
[----:B------:R-:W-:Y:S07]  /*5f70*/  @UP0 UIMAD UR8, UR36, UR4, URZ ;  /* 0x00000004240802a4 */ /* 0x000fee000f8e02ff */
[----:B------:R-:W-:Y:S01]  /*5f80*/  @!P0 PRMT R165, R0, 0x7610, R165 ;  /* 0x0000761000a58816 */ /* 0x000fe200000000a5 */
[----:B--2---:R-:W-:Y:S03]  /*5f90*/  @UP0 UIMAD.WIDE UR10, UR8, 0x4, UR10 ;  /* 0x00000004080a08a5 */ /* 0x004fe6000f8e020a */
[----:B------:R-:W2:Y:S03]  /*5fa0*/  @!UP0 LDCU UR8, c[0x0][0x880] ;  /* 0x00011000ff0887ac */ /* 0x000ea60008000800 */
[----:B------:R-:W-:Y:S01]  /*5fb0*/  IMAD.U32 R10, RZ, RZ, UR10 ;  /* 0x0000000aff0a7e24 */ /* 0x000fe2000f8e00ff */
[----:B------:R-:W-:Y:S05]  /*5fc0*/  MOV R11, UR11 ;  /* 0x0000000b000b7c02 */ /* 0x000fea0008000f00 */
[----:B-----5:R4:W5:Y:S02]  /*5fd0*/  @P0 LDG.E R81, desc[UR40][R10.64] ;  /* 0x000000280a510981 */ /* 0x020964000c1e1900 */
[----:B--2-4-:R-:W-:Y:S07]  /*5fe0*/  @!P0 IMAD.U32 R81, RZ, RZ, UR8 ;  /* 0x00000008ff518e24 */ /* 0x014fee000f8e00ff */
.L_x_128:
[----:B-----5:R-:W-:Y:S01]  /*5ff0*/  @!P4 FSETP.EQ.AND P5, PT, R81, RZ, PT ;  /* 0x000000ff5100c20b */ /* 0x020fe20003fa2000 */
[----:B------:R-:W-:Y:S01]  /*6000*/  @!UPT UIADD3 URZ, UPT, UPT, URZ, URZ, URZ ;  /* 0x000000fffffff290 */ /* 0x000fe2000fffe0ff */
[----:B------:R-:W-:Y:S11]  /*6010*/  @!P4 BRA `(.L_x_129) ;  /* 0x000000000014c947 */ /* 0x000ff60003800000 */
[----:B------:R-:W-:Y:S02]  /*6020*/  LOP3.LUT P0, RZ, R165, 0xff, RZ, 0xc0, !PT ;  /* 0x000000ffa5ff7812 */ /* 0x000fe4000780c0ff */
[----:B------:R-:W-:Y:S04]  /*6030*/  PLOP3.LUT P5, PT, PT, PT, UP0, 0x80, 0x8 ;  /* 0x000000000008781c */ /* 0x000fe80003faf008 */
[----:B------:R-:W-:Y:S07]  /*6040*/  PLOP3.LUT P5, PT, P5, PT, PT, 0x8, 0x80 ;  /* 0x000000000080781c */ /* 0x000fee0002fae170 */
[----:B------:R-:W-:Y:S11]  /*6050*/  @P0 FSETP.EQ.AND P5, PT, R81, RZ, PT ;  /* 0x000000ff5100020b */ /* 0x000ff60003fa2000 */
[----:B------:R-:W-:Y:S02]  /*6060*/  @!UPT UIADD3 URZ, UPT, UPT, URZ, URZ, URZ ;  /* 0x000000fffffff290 */ /* 0x000fe4000fffe0ff */
.L_x_129:
[----:B------:R-:W4:Y:S01]  /*6070*/  SYNCS.PHASECHK.TRANS64.TRYWAIT P4, [UR6+0x298], R26 ;  /* 0x0002981aff0075a7 */ /* 0x000f220008081106 */
[----:B------:R-:W-:Y:S01]  /*6080*/  @P3 SHF.R.U32.HI R27, RZ, 0x10, R21 ;  /* 0x00000010ff1b3819 */ /* 0x000fe20000011615 */
[----:B------:R-:W-:Y:S01]  /*6090*/  VIADD R29, R29, 0x1 ;  /* 0x000000011d1d7836 */ /* 0x000fe20000000000 */
[----:B------:R-:W5:Y:S08]  /*60a0*/  LDC.64 R14, c[0x0][0xb10] ;  /* 0x0002c400ff0e7b82 */ /* 0x000f700000000a00 */
[----:B------:R-:W1:Y:S08]  /*60b0*/  LDC.64 R10, c[0x0][0xb18] ;  /* 0x0002c600ff0a7b82 */ /* 0x000e700000000a00 */
[----:B--2---:R-:W2:Y:S08]  /*60c0*/  @!P1 LDC R0, c[0x0][0xb20] ;  /* 0x0002c800ff009b82 */ /* 0x004eb00000000800 */
[----:B------:R-:W3:Y:S01]  /*60d0*/  @!P1 LDC R3, c[0x0][0xb0c] ;  /* 0x0002c300ff039b82 */ /* 0x000ee20000000800 */
[----:B-----5:R-:W-:Y:S05]  /*60e0*/  @!P1 IMAD.HI.U32 R14, R13, R14, RZ ;  /* 0x0000000e0d0e9227 */ /* 0x020fea00078e00ff */
[----:B------:R-:W-:Y:S01]  /*60f0*/  @!P1 SHF.R.U32.HI R14, RZ, R15, R14 ;  /* 0x0000000fff0e9219 */ /* 0x000fe2000001160e */
[----:B-1----:R-:W-:Y:S01]  /*6100*/  @!P1 IMAD.HI.U32 R11, R8, R11, RZ ;  /* 0x0000000b080b9227 */ /* 0x002fe200078e00ff */
[----:B------:R-:W-:Y:S04]  /*6110*/  @!P1 ISETP.NE.AND P0, PT, R10, 0x1, PT ;  /* 0x000000010a00980c */ /* 0x000fe80003f05270 */
[----:B--2---:R-:W-:Y:S02]  /*6120*/  @!P1 SHF.R.U32.HI R9, RZ, R0, R11 ;  /* 0x00000000ff099219 */ /* 0x004fe4000001160b */
[----:B---3--:R-:W-:Y:S02]  /*6130*/  @!P1 ISETP.NE.AND P2, PT, R3, 0x1, PT ;  /* 0x000000010300980c */ /* 0x008fe40003f45270 */
[----:B------:R-:W-:Y:S02]  /*6140*/  @!P1 SEL R9, R8, R9, !P0 ;  /* 0x0000000908099207 */ /* 0x000fe40004000000 */
[----:B------:R-:W-:Y:S02]  /*6150*/  ELECT P0, URZ, PT ;  /* 0x0000000000ff782f */ /* 0x000fe40003800000 */
[----:B------:R-:W-:Y:S05]  /*6160*/  @!P1 SEL R14, R13, R14, !P2 ;  /* 0x0000000e0d0e9207 */ /* 0x000fea0005000000 */
[----:B------:R-:W-:Y:S02]  /*6170*/  @!P1 IMAD.IADD R0, R9, 0x1, -R14 ;  /* 0x0000000109009824 */ /* 0x000fe400078e0a0e */
[----:B------:R-:W-:Y:S02]  /*6180*/  @!P1 IMAD.IADD R9, R14, 0x1, -R9 ;  /* 0x000000010e099824 */ /* 0x000fe400078e0a09 */
[----:B------:R-:W-:Y:S02]  /*6190*/  @!P1 IMAD R13, R0, R3, R13 ;  /* 0x00000003000d9224 */ /* 0x000fe400078e020d */
[----:B------:R-:W-:Y:S01]  /*61a0*/  @!P1 IMAD R8, R9, R10, R8 ;  /* 0x0000000a09089224 */ /* 0x000fe200078e0208 */
[----:B----4-:R-:W-:Y:S06]  /*61b0*/  @!P4 BRA `(.L_x_130) ;  /* 0x0000003c0070c947 */ /* 0x010fec0003800000 */
.L_x_258:
[----:B------:R-:W-:Y:S01]  /*61c0*/  PLOP3.LUT P5, PT, P5, P0, PT, 0xf2, 0x2f ;  /* 0x00000000002f781c */ /* 0x000fe20002fa1e72 */
[----:B------:R-:W-:Y:S01]  /*61d0*/  UMOV UR14, 0x0 ;  /* 0x00000000000e7882 */ /* 0x000fe20000000000 */
[----:B------:R-:W-:Y:S01]  /*61e0*/  LOP3.LUT R30, R30, 0x1, RZ, 0x3c, !PT ;  /* 0x000000011e1e7812 */ /* 0x000fe200078e3cff */
[----:B------:R-:W-:Y:S01]  /*61f0*/  UMOV UR15, 0x10000000 ;  /* 0x10000000000f7882 */ /* 0x000fe20000000000 */
[----:B------:R-:W-:Y:S01]  /*6200*/  UMOV UR12, UR36 ;  /* 0x00000024000c7c82 */ /* 0x000fe20008000000 */
[----:B------:R-:W-:Y:S08]  /*6210*/  @P3 R2UR UR36, R27 ;  /* 0x000000001b2432ca */ /* 0x000ff000000e0000 */
[----:B-1----:R-:W-:Y:S01]  /*6220*/  @!P5 IADD3 R3, P0, PT, R32, 0x580, RZ ;  /* 0x000005802003d810 */ /* 0x002fe20007f1e0ff */
[----:B------:R-:W-:Y:S01]  /*6230*/  @!P5 IMAD.SHL.U32 R164, R164, 0x40, RZ ;  /* 0x00000040a4a4d824 */ /* 0x000fe200078e00ff */
[----:B------:R-:W-:Y:S01]  /*6240*/  VOTEU.ALL UP1, P5 ;  /* 0x0000000000ff7886 */ /* 0x000fe20002820000 */
[----:B------:R-:W-:Y:S01]  /*6250*/  @!P5 IMAD.SHL.U32 R155, R155, 0x80, RZ ;  /* 0x000000809b9bd824 */ /* 0x000fe200078e00ff */
[----:B------:R-:W-:Y:S01]  /*6260*/  @!P5 R2UR UR9, R3 ;  /* 0x000000000309d2ca */ /* 0x000fe200000e0000 */
[----:B------:R-:W-:Y:S01]  /*6270*/  @!P5 IMAD.X R0, RZ, RZ, R33, P0 ;  /* 0x000000ffff00d224 */ /* 0x000fe200000e0621 */
[----:B------:R-:W-:Y:S01]  /*6280*/  @!P5 R2UR UR10, R164 ;  /* 0x00000000a40ad2ca */ /* 0x000fe200000e0000 */
[----:B------:R-:W-:Y:S01]  /*6290*/  IMAD.IADD R164, R8, 0x1, R143 ;  /* 0x0000000108a47824 */ /* 0x000fe200078e028f */
[----:B------:R-:W-:Y:S01]  /*62a0*/  @!P5 R2UR UR11, R155 ;  /* 0x000000009b0bd2ca */ /* 0x000fe200000e0000 */
[----:B------:R-:W-:Y:S01]  /*62b0*/  IMAD.IADD R155, R13, 0x1, R154 ;  /* 0x000000010d9b7824 */ /* 0x000fe200078e029a */
[----:B------:R-:W-:Y:S02]  /*62c0*/  @!P5 R2UR UR8, R0 ;  /* 0x000000000008d2ca */ /* 0x000fe400000e0000 */
[C---:B------:R-:W-:Y:S04]  /*62d0*/  ISETP.NE.AND P0, PT, R29.reuse, 0x2, PT ;  /* 0x000000021d00780c */ /* 0x040fe80003f05270 */
[----:B------:R-:W-:Y:S01]  /*62e0*/  SEL R3, RZ, 0x1, P0 ;  /* 0x00000001ff037807 */ /* 0x000fe20000000000 */
[----:B------:R-:W-:Y:S01]  /*62f0*/  IMAD.U32 R10, RZ, RZ, UR9 ;  /* 0x00000009ff0a7e24 */ /* 0x000fe2000f8e00ff */
[----:B------:R-:W-:Y:S01]  /*6300*/  @!UP1 UIADD3 UR9, UPT, UPT, UR6, 0x290, URZ ;  /* 0x0000029006099890 */ /* 0x000fe2000fffe0ff */
[----:B------:R-:W-:Y:S02]  /*6310*/  SEL R29, R29, RZ, P0 ;  /* 0x000000ff1d1d7207 */ /* 0x000fe40000000000 */
[----:B------:R-:W-:Y:S02]  /*6320*/  LOP3.LUT R28, R28, R3, RZ, 0x3c, !PT ;  /* 0x000000031c1c7212 */ /* 0x000fe400078e3cff */
[----:B------:R-:W-:Y:S01]  /*6330*/  IMAD.U32 R11, RZ, RZ, UR8 ;  /* 0x00000008ff0b7e24 */ /* 0x000fe2000f8e00ff */
[----:B------:R-:W-:Y:S01]  /*6340*/  @!P5 R2UR UR16, R10 ;  /* 0x000000000a10d2ca */ /* 0x000fe200000e0000 */
[----:B------:R-:W-:Y:S01]  /*6350*/  @!UP1 UIADD3 UR8, UPT, UPT, UR6, 0x400, URZ ;  /* 0x0000040006089890 */ /* 0x000fe2000fffe0ff */
[----:B------:R-:W-:Y:S02]  /*6360*/  VOTEU.ALL UP1, P5 ;  /* 0x0000000000ff7886 */ /* 0x000fe40002820000 */
[----:B------:R-:W-:Y:S11]  /*6370*/  @!P5 R2UR UR17, R11 ;  /* 0x000000000b11d2ca */ /* 0x000ff600000e0000 */
[----:B------:R-:W-:Y:S02]  /*6380*/  @!UPT UIADD3 URZ, UPT, UPT, URZ, URZ, URZ ;  /* 0x000000fffffff290 */ /* 0x000fe4000fffe0ff */
[----:B------:R2:W-:Y:S01]  /*6390*/  @!UP1 UTMALDG.3D [UR8], [UR16], desc[UR14] ;  /* 0x00000e08100095b4 */ /* 0x0005e20008011000 */
[----:B------:R2:W-:Y:S01]  /*63a0*/  @!P5 SYNCS.ARRIVE.TRANS64.RED.A0TR RZ, [UR6+0x290], R25 ;  /* 0x00029019ffffd9a7 */ /* 0x0005e20008300406 */
[----:B------:R-:W-:Y:S01]  /*63b0*/  UPLOP3.LUT UP1, UPT, UPT, UPT, UPT, 0x80, 0x8 ;  /* 0x000000000008789c */ /* 0x000fe20003f2f070 */
[----:B------:R-:W-:Y:S01]  /*63c0*/  SYNCS.ARRIVE.TRANS64.RED.A1T0 RZ, [UR37], RZ ;  /* 0x000000ffffff79a7 */ /* 0x000fe20008100425 */
[----:B------:R-:W-:Y:S09]  /*63d0*/  @P3 BRA `(.L_x_131) ;  /* 0xfffffff400b43947 */ /* 0x000ff2000383ffff */
[----:B------:R-:W-:Y:S07]  /*63e0*/  MOV R0, UR6 ;  /* 0x0000000600007c02 */ /* 0x000fee0008000f00 */
.L_x_132:
[----:B-1----:R-:W-:-:S04]  /*63f0*/  SHF.L.U32 R3, R30, 0x1f, RZ ;  /* 0x0000001f1e037819 */ /* 0x002fc800000006ff */
[----:B------:R1:W3:Y:S03]  /*6400*/  SYNCS.PHASECHK.TRANS64.TRYWAIT P0, [R0+URZ+0x298], R3 ;  /* 0x00029803000075a7 */ /* 0x0002e600080011ff */
[----:B---3--:R-:W-:Y:S05]  /*6410*/  @!P0 NANOSLEEP.SYNCS 0x989680 ;  /* 0x009896800000895d */ /* 0x008fea0003900000 */
[----:B------:R-:W3:Y:S02]  /*6420*/  @!P0 SYNCS.PHASECHK.TRANS64 P0, [R0+URZ+0x298], R3 ;  /* 0x00029803000085a7 */ /* 0x000ee400080010ff */
[----:B--23--:R-:W-:Y:S05]  /*6430*/  @P0 EXIT ;  /* 0x000000000000094d */ /* 0x00cfea0003800000 */
[----:B------:R-:W-:Y:S05]  /*6440*/  BRA `(.L_x_132) ;  /* 0xfffffffc00e87947 */ /* 0x000fea000383ffff */
.L_x_123:
[----:B------:R-:W-:-:S06]  /*6450*/  UISETP.GE.AND UP1, UPT, UR10, 0x4, UPT ;  /* 0x000000040a00788c */ /* 0x000fcc000bf26270 */
[----:B------:R-:W-:-:S13]  /*6460*/  PLOP3.LUT P0, PT, PT, PT, UP1, 0x80, 0x8 ;  /* 0x000000000008781c */ /* 0x000fda0003f0f018 */
[----:B------:R-:W-:Y:S05]  /*6470*/  @!P0 EXIT ;  /* 0x000000000000894d */ /* 0x000fea0003800000 */
[----:B------:R-:W-:Y:S01]  /*6480*/  BAR.SYNC.DEFER_BLOCKING 0x6, 0xa0 ;  /* 0x0182800000007b1d */ /* 0x000fe20000010000 */
[C---:B------:R-:W-:Y:S02]  /*6490*/  IMAD.SHL.U32 R3, R166.reuse, 0x40, RZ ;  /* 0x00000040a6037824 */ /* 0x040fe400078e00ff */
[----:B------:R-:W-:Y:S02]  /*64a0*/  HFMA2 R76, -RZ, RZ, 0, 0 ;  /* 0x00000000ff4c7431 */ /* 0x000fe400000001ff */
[C---:B------:R-:W-:Y:S01]  /*64b0*/  IMAD.SHL.U32 R168, R166.reuse, 0x8, RZ ;  /* 0x00000008a6a87824 */ /* 0x040fe200078e00ff */
[----:B------:R-:W-:Y:S01]  /*64c0*/  CS2R R174, SRZ ;  /* 0x0000000000ae7805 */ /* 0x000fe2000001ff00 */
[----:B------:R-:W-:Y:S01]  /*64d0*/  IMAD.U32 R79, R166, 0x10000, RZ ;  /* 0x00010000a64f7824 */ /* 0x000fe200078e00ff */
[----:B------:R-:W-:Y:S01]  /*64e0*/  UMOV UR43, 0x400 ;  /* 0x00000400002b7882 */ /* 0x000fe20000000000 */
[----:B------:R-:W-:Y:S01]  /*64f0*/  LOP3.LUT R5, R3, 0x180, RZ, 0xc0, !PT ;  /* 0x0000018003057812 */ /* 0x000fe200078ec0ff */
[----:B------:R-:W-:Y:S01]  /*6500*/  ULEA UR43, UR37, UR43, 0x18 ;  /* 0x0000002b252b7291 */ /* 0x000fe2000f8ec0ff */
[----:B------:R-:W1:Y:S01]  /*6510*/  LDC R167, c[0x0][0x370] ;  /* 0x0000dc00ffa77b82 */ /* 0x000e620000000800 */
[----:B------:R-:W-:Y:S01]  /*6520*/  LOP3.LUT R79, R79, 0x600000, RZ, 0xc0, !PT ;  /* 0x006000004f4f7812 */ /* 0x000fe200078ec0ff */
[----:B------:R-:W-:Y:S01]  /*6530*/  IMAD.MOV.U32 R182, RZ, RZ, RZ ;  /* 0x000000ffffb67224 */ /* 0x000fe200078e00ff */
[----:B------:R-:W-:Y:S01]  /*6540*/  LOP3.LUT R168, R5, 0x30, R168, 0xf8, !PT ;  /* 0x0000003005a87812 */ /* 0x000fe200078ef8a8 */
[----:B------:R-:W-:Y:S01]  /*6550*/  UIADD3 UR4, UPT, UPT, UR43, 0x2400, URZ ;  /* 0x000024002b047890 */ /* 0x000fe2000fffe0ff */
[----:B------:R-:W-:Y:S01]  /*6560*/  IMAD.MOV.U32 R173, RZ, RZ, RZ ;  /* 0x000000ffffad7224 */ /* 0x000fe200078e00ff */
[----:B------:R-:W2:Y:S01]  /*6570*/  LDCU.64 UR46, c[0x0][0x348] ;  /* 0x00006900ff2e77ac */ /* 0x000ea20008000a00 */
[----:B------:R-:W-:Y:S01]  /*6580*/  LOP3.LUT R168, R168, 0x1e40, R3, 0xf8, !PT ;  /* 0x00001e40a8a87812 */ /* 0x000fe200078ef803 */
[----:B------:R-:W3:Y:S01]  /*6590*/  LDC R74, c[0x0][0xb0c] ;  /* 0x0002c300ff4a7b82 */ /* 0x000ee20000000800 */
[----:B------:R-:W-:Y:S01]  /*65a0*/  IMAD.SHL.U32 R3, R166, 0x10, RZ ;  /* 0x00000010a6037824 */ /* 0x000fe200078e00ff */
[----:B------:R-:W-:Y:S01]  /*65b0*/  MOV R179, UR4 ;  /* 0x0000000400b37c02 */ /* 0x000fe20008000f00 */
[----:B------:R-:W4:Y:S03]  /*65c0*/  LDCU.64 UR38, c[0x0][0x888] ;  /* 0x00011100ff2677ac */ /* 0x000f260008000a00 */
[C---:B------:R-:W-:Y:S01]  /*65d0*/  LOP3.LUT R5, R3.reuse, 0x20, RZ, 0xc0, !PT ;  /* 0x0000002003057812 */ /* 0x040fe200078ec0ff */
[----:B------:R-:W2:Y:S01]  /*65e0*/  LDS R0, [UR43+0x360] ;  /* 0x0003602bff007984 */ /* 0x000ea20008000800 */
[----:B------:R-:W1:Y:S01]  /*65f0*/  LDC R170, c[0x0][0xb20] ;  /* 0x0002c800ffaa7b82 */ /* 0x000e620000000800 */
[----:B------:R-:W-:Y:S01]  /*6600*/  LOP3.LUT R3, R3, 0x40, RZ, 0xc0, !PT ;  /* 0x0000004003037812 */ /* 0x000fe200078ec0ff */
[----:B------:R-:W-:-:S06]  /*6610*/  UIADD3 UR42, UPT, UPT, UR43, 0x400, URZ ;  /* 0x000004002b2a7890 */ /* 0x000fcc000fffe0ff */
[----:B------:R-:W1:Y:S08]  /*6620*/  LDC R73, c[0x0][0xb30] ;  /* 0x0002cc00ff497b82 */ /* 0x000e700000000800 */
[----:B------:R-:W1:Y:S08]  /*6630*/  LDC.64 R152, c[0x0][0xb10] ;  /* 0x0002c400ff987b82 */ /* 0x000e700000000a00 */
[----:B------:R-:W1:Y:S08]  /*6640*/  LDC.64 R70, c[0x0][0xb18] ;  /* 0x0002c600ff467b82 */ /* 0x000e700000000a00 */
[----:B------:R-:W1:Y:S01]  /*6650*/  LDC.64 R148, c[0x0][0x888] ;  /* 0x00022200ff947b82 */ /* 0x000e620000000a00 */
[----:B--2---:R-:W-:-:S07]  /*6660*/  IMAD.IADD R79, R0, 0x1, R79 ;  /* 0x00000001004f7824 */ /* 0x004fce00078e024f */
[----:B------:R-:W2:Y:S01]  /*6670*/  LDC.64 R68, c[0x0][0xb28] ;  /* 0x0002ca00ff447b82 */ /* 0x000ea20000000a00 */
[----:B------:R-:W-:-:S05]  /*6680*/  VIADD R0, R168, UR43 ;  /* 0x0000002ba8007c36 */ /* 0x000fca0008000000 */
[--C-:B------:R-:W-:Y:S02]  /*6690*/  IADD3 R178, PT, PT, -R5, 0x400, R0.reuse ;  /* 0x0000040005b27810 */ /* 0x100fe40007ffe100 */
[----:B------:R-:W1:Y:S01]  /*66a0*/  LDC.64 R150, c[0x0][0x890] ;  /* 0x00022400ff967b82 */ /* 0x000e620000000a00 */
[----:B------:R-:W-:Y:S02]  /*66b0*/  IADD3 R177, PT, PT, -R3, 0x400, R0 ;  /* 0x0000040003b17810 */ /* 0x000fe40007ffe100 */
[----:B------:R-:W-:-:S05]  /*66c0*/  IMAD.IADD R176, R178, 0x1, -R3 ;  /* 0x00000001b2b07824 */ /* 0x000fca00078e0a03 */
[----:B------:R-:W1:Y:S08]  /*66d0*/  LDC.64 R146, c[0x0][0x8b0] ;  /* 0x00022c00ff927b82 */ /* 0x000e700000000a00 */
[----:B------:R-:W1:Y:S08]  /*66e0*/  LDC.64 R144, c[0x0][0x8a8] ;  /* 0x00022a00ff907b82 */ /* 0x000e700000000a00 */
[----:B---34-:R-:W1:Y:S02]  /*66f0*/  LDC R172, c[0x0][0x374] ;  /* 0x0000dd00ffac7b82 */ /* 0x018e640000000800 */
.L_x_150:
[----:B------:R-:W-:Y:S02]  /*6700*/  LEA R0, R182, UR43, 0x3 ;  /* 0x0000002bb6007c11 */ /* 0x000fe4000f8e18ff */
[----:B------:R-:W-:Y:S02]  /*6710*/  SHF.L.U32 R3, R174, 0x1f, RZ ;  /* 0x0000001fae037819 */ /* 0x000fe400000006ff */
[----:B------:R-:W-:Y:S02]  /*6720*/  LEA R16, R182, UR43, 0x4 ;  /* 0x0000002bb6107c11 */ /* 0x000fe4000f8e20ff */
[----:B------:R-:W3:Y:S02]  /*6730*/  SYNCS.PHASECHK.TRANS64.TRYWAIT P0, [R0+URZ+0x2b0], R3 ;  /* 0x0002b003000075a7 */ /* 0x000ee400080011ff */
[----:B-123--:R-:W-:Y:S05]  /*6740*/  @!P0 BRA `(.L_x_133) ;  /* 0x0000003800248947 */ /* 0x00efea0003800000 */
.L_x_259:
[----:B------:R-:W4:Y:S01]  /*6750*/  LDC.64 R12, c[0x0][0xb10] ;  /* 0x0002c400ff0c7b82 */ /* 0x000f220000000a00 */
[----:B------:R-:W2:Y:S01]  /*6760*/  LDS.128 R16, [R16+0x340] ;  /* 0x0003400010107984 */ /* 0x000ea20000000c00 */
[----:B-1----:R-:W-:Y:S01]  /*6770*/  ISETP.NE.AND P1, PT, R73, 0x1, PT ;  /* 0x000000014900780c */ /* 0x002fe20003f25270 */
[----:B---3--:R-:W-:Y:S01]  /*6780*/  VIADD R0, R0, 0x2c0 ;  /* 0x000002c000007836 */ /* 0x008fe20000000000 */
[----:B------:R-:W-:Y:S04]  /*6790*/  ISETP.GE.AND P0, PT, R72, 0x1, PT ;  /* 0x000000014800780c */ /* 0x000fe80003f06270 */
[----:B------:R-:W1:Y:S01]  /*67a0*/  LDC.64 R10, c[0x0][0xb18] ;  /* 0x0002c600ff0a7b82 */ /* 0x000e620000000a00 */
[----:B------:R-:W-:Y:S01]  /*67b0*/  PRMT R0, RZ, 0x654, R0 ;  /* 0x00000654ff007816 */ /* 0x000fe20000000000 */
[----:B------:R-:W-:Y:S01]  /*67c0*/  @!PT LDS RZ, [RZ] ;  /* 0x00000000fffff984 */ /* 0x000fe20000000800 */
[----:B------:R-:W-:Y:S01]  /*67d0*/  @!PT LDS RZ, [RZ] ;  /* 0x00000000fffff984 */ /* 0x000fe20000000800 */
[----:B------:R-:W-:Y:S01]  /*67e0*/  @!PT LDS RZ, [RZ] ;  /* 0x00000000fffff984 */ /* 0x000fe20000000800 */
[----:B------:R-:W-:Y:S01]  /*67f0*/  @!PT LDS RZ, [RZ] ;  /* 0x00000000fffff984 */ /* 0x000fe20000000800 */
[----:B------:R3:W-:Y:S06]  /*6800*/  MEMBAR.ALL.CTA ;  /* 0x0000000000007992 */ /* 0x0007ec0000008000 */
[----:B---3--:R-:W3:Y:S01]  /*6810*/  FENCE.VIEW.ASYNC.S ;  /* 0x00000000000073c6 */ /* 0x008ee20000000000 */
[----:B------:R-:W1:Y:S08]  /*6820*/  @!P1 LDC R14, c[0x0][0xb20] ;  /* 0x0002c800ff0e9b82 */ /* 0x000e700000000800 */
[----:B------:R-:W1:Y:S01]  /*6830*/  @!P1 LDC R9, c[0x0][0xb0c] ;  /* 0x0002c300ff099b82 */ /* 0x000e620000000800 */
[----:B---3--:R3:W-:Y:S01]  /*6840*/  SYNCS.ARRIVE.TRANS64.RED.A1T0 RZ, [R0+URZ], RZ ;  /* 0x000000ff00ff79a7 */ /* 0x0087e200081004ff */
[----:B--2---:R-:W-:Y:S04]  /*6850*/  LOP3.LUT P4, RZ, R18, 0x1, RZ, 0xc0, !PT ;  /* 0x0000000112ff7812 */ /* 0x004fe8000788c0ff */
[----:B------:R-:W-:Y:S09]  /*6860*/  P2R R180, PR, RZ, 0x10 ;  /* 0x00000010ffb47803 */ /* 0x000ff20000000000 */
[----:B------:R-:W-:Y:S02]  /*6870*/  @P4 MOV R77, R16 ;  /* 0x00000010004d4202 */ /* 0x000fe40000000f00 */
[----:B------:R-:W-:Y:S01]  /*6880*/  @P4 LOP3.LUT R75, R17, 0xffff, RZ, 0xc0, !PT ;  /* 0x0000ffff114b4812 */ /* 0x000fe200078ec0ff */
[----:B---34-:R-:W-:Y:S06]  /*6890*/  @!P0 BRA `(.L_x_134) ;  /* 0x0000000000a48947 */ /* 0x018fec0003800000 */
[----:B------:R-:W-:Y:S01]  /*68a0*/  IMAD.HI.U32 R21, R172, R71, RZ ;  /* 0x00000047ac157227 */ /* 0x000fe200078e00ff */
[----:B------:R-:W-:Y:S02]  /*68b0*/  ISETP.NE.AND P0, PT, R70, 0x1, PT ;  /* 0x000000014600780c */ /* 0x000fe40003f05270 */
[----:B------:R-:W-:Y:S01]  /*68c0*/  ISETP.NE.AND P2, PT, R72, 0x1, PT ;  /* 0x000000014800780c */ /* 0x000fe20003f45270 */
[----:B------:R-:W-:Y:S01]  /*68d0*/  IMAD.HI.U32 R20, R167, R152, RZ ;  /* 0x00000098a7147227 */ /* 0x000fe200078e00ff */
[----:B------:R-:W-:Y:S02]  /*68e0*/  SHF.R.U32.HI R21, RZ, R170, R21 ;  /* 0x000000aaff157219 */ /* 0x000fe40000011615 */
[----:B------:R-:W-:Y:S01]  /*68f0*/  ISETP.NE.AND P3, PT, R74, 0x1, PT ;  /* 0x000000014a00780c */ /* 0x000fe20003f65270 */
[----:B------:R-:W-:Y:S01]  /*6900*/  IMAD.HI.U32 R24, R77, R152, RZ ;  /* 0x000000984d187227 */ /* 0x000fe200078e00ff */
[----:B------:R-:W-:Y:S02]  /*6910*/  SHF.R.U32.HI R20, RZ, R153, R20 ;  /* 0x00000099ff147219 */ /* 0x000fe40000011614 */
[----:B------:R-:W-:Y:S01]  /*6920*/  SEL R3, R172, R21, !P0 ;  /* 0x00000015ac037207 */ /* 0x000fe20004000000 */
[----:B------:R-:W-:Y:S01]  /*6930*/  IMAD.HI.U32 R21, R75, R71, RZ ;  /* 0x000000474b157227 */ /* 0x000fe200078e00ff */
[----:B------:R-:W-:Y:S02]  /*6940*/  SEL R7, R167, R20, !P3 ;  /* 0x00000014a7077207 */ /* 0x000fe40005800000 */
[----:B------:R-:W-:Y:S01]  /*6950*/  SHF.R.U32.HI R24, RZ, R153, R24 ;  /* 0x00000099ff187219 */ /* 0x000fe20000011618 */
[-C--:B------:R-:W-:Y:S04]  /*6960*/  IMAD.HI.U32 R20, R3, R68.reuse, RZ ;  /* 0x0000004403147227 */ /* 0x080fe800078e00ff */
[----:B------:R-:W-:Y:S01]  /*6970*/  IMAD.HI.U32 R22, R7, R68, RZ ;  /* 0x0000004407167227 */ /* 0x000fe200078e00ff */
[-C--:B------:R-:W-:Y:S02]  /*6980*/  @P2 SHF.R.U32.HI R3, RZ, R69.reuse, R20 ;  /* 0x00000045ff032219 */ /* 0x080fe40000011614 */
[----:B------:R-:W-:Y:S02]  /*6990*/  SHF.R.U32.HI R20, RZ, R170, R21 ;  /* 0x000000aaff147219 */ /* 0x000fe40000011615 */
[----:B------:R-:W-:Y:S01]  /*69a0*/  @P2 SHF.R.U32.HI R7, RZ, R69, R22 ;  /* 0x00000045ff072219 */ /* 0x000fe20000011616 */
[C---:B------:R-:W-:Y:S01]  /*69b0*/  IMAD R2, R72.reuse, R3, RZ ;  /* 0x0000000348027224 */ /* 0x040fe200078e02ff */
[----:B------:R-:W-:Y:S02]  /*69c0*/  SEL R5, R75, R20, !P0 ;  /* 0x000000144b057207 */ /* 0x000fe40004000000 */
[----:B------:R-:W-:Y:S01]  /*69d0*/  SEL R3, R77, R24, !P3 ;  /* 0x000000184d037207 */ /* 0x000fe20005800000 */
[----:B------:R-:W-:Y:S01]  /*69e0*/  IMAD R4, R72, R7, RZ ;  /* 0x0000000748047224 */ /* 0x000fe200078e02ff */
[C---:B------:R-:W-:Y:S01]  /*69f0*/  ISETP.GE.AND P0, PT, R5.reuse, R2, PT ;  /* 0x000000020500720c */ /* 0x040fe20003f06270 */
[----:B------:R-:W-:Y:S03]  /*6a00*/  IMAD.HI.U32 R6, R5, R68, RZ ;  /* 0x0000004405067227 */ /* 0x000fe600078e00ff */
[----:B------:R-:W-:Y:S01]  /*6a10*/  ISETP.GE.OR P0, PT, R3, R4, P0 ;  /* 0x000000040300720c */ /* 0x000fe20000706670 */
[----:B------:R-:W-:Y:S01]  /*6a20*/  IMAD.MOV R4, RZ, RZ, -R3 ;  /* 0x000000ffff047224 */ /* 0x000fe200078e0a03 */
[-C--:B------:R-:W-:Y:S03]  /*6a30*/  SHF.R.U32.HI R6, RZ, R69.reuse, R6 ;  /* 0x00000045ff067219 */ /* 0x080fe60000011606 */
[----:B------:R-:W-:Y:S01]  /*6a40*/  IMAD R77, R74, R4, R77 ;  /* 0x000000044a4d7224 */ /* 0x000fe200078e024d */
[----:B------:R-:W-:Y:S05]  /*6a50*/  SEL R15, R5, R6, !P2 ;  /* 0x00000006050f7207 */ /* 0x000fea0005000000 */
[----:B------:R-:W-:Y:S02]  /*6a60*/  IMAD.MOV R6, RZ, RZ, -R15 ;  /* 0x000000ffff067224 */ /* 0x000fe400078e0a0f */
[C---:B------:R-:W-:Y:S04]  /*6a70*/  @!P0 IMAD.HI.U32 R2, R3.reuse, R68, RZ ;  /* 0x0000004403028227 */ /* 0x040fe800078e00ff */
[----:B------:R-:W-:Y:S01]  /*6a80*/  IMAD R6, R72, R6, R5 ;  /* 0x0000000648067224 */ /* 0x000fe200078e0205 */
[----:B------:R-:W-:Y:S04]  /*6a90*/  @!P0 SHF.R.U32.HI R2, RZ, R69, R2 ;  /* 0x00000045ff028219 */ /* 0x000fe80000011602 */
[----:B------:R-:W-:Y:S02]  /*6aa0*/  @!P0 SEL R0, R3, R2, !P2 ;  /* 0x0000000203008207 */ /* 0x000fe40005000000 */
[----:B------:R-:W-:Y:S02]  /*6ab0*/  IADD3 R2, PT, PT, -R5, RZ, RZ ;  /* 0x000000ff05027210 */ /* 0x000fe40007ffe1ff */
[----:B------:R-:W-:Y:S01]  /*6ac0*/  @!P0 IADD3 R8, PT, PT, R15, -R0, RZ ;  /* 0x800000000f088210 */ /* 0x000fe20007ffe0ff */
[----:B------:R-:W-:Y:S02]  /*6ad0*/  @!P0 IMAD R0, R7, R6, R0 ;  /* 0x0000000607008224 */ /* 0x000fe400078e0200 */
[----:B------:R-:W-:Y:S02]  /*6ae0*/  IMAD R75, R70, R2, R75 ;  /* 0x00000002464b7224 */ /* 0x000fe400078e024b */
[----:B------:R-:W-:Y:S02]  /*6af0*/  @!P0 IMAD R5, R8, R72, R3 ;  /* 0x0000004808058224 */ /* 0x000fe400078e0203 */
[----:B------:R-:W-:Y:S04]  /*6b00*/  @!P0 IMAD.MOV.U32 R3, RZ, RZ, R0 ;  /* 0x000000ffff038224 */ /* 0x000fe800078e0000 */
[----:B------:R-:W-:Y:S02]  /*6b10*/  IMAD R77, R3, R74, R77 ;  /* 0x0000004a034d7224 */ /* 0x000fe400078e024d */
[----:B------:R-:W-:Y:S07]  /*6b20*/  IMAD R75, R5, R70, R75 ;  /* 0x00000046054b7224 */ /* 0x000fee00078e024b */
.L_x_134:
[----:B------:R-:W-:Y:S01]  /*6b30*/  @!P1 IMAD.HI.U32 R0, R77, R12, RZ ;  /* 0x0000000c4d009227 */ /* 0x000fe200078e00ff */
[----:B-1----:R-:W-:Y:S01]  /*6b40*/  @!P1 ISETP.NE.AND P0, PT, R10, 0x1, PT ;  /* 0x000000010a00980c */ /* 0x002fe20003f05270 */
[----:B------:R-:W-:Y:S01]  /*6b50*/  ULOP3.LUT UP0, URZ, UR42, 0x1b0, URZ, 0xc0, !UPT ;  /* 0x000001b02aff7892 */ /* 0x000fe2000f80c0ff */
[----:B------:R-:W-:Y:S01]  /*6b60*/  @!P1 ISETP.NE.AND P2, PT, R9, 0x1, PT ;  /* 0x000000010900980c */ /* 0x000fe20003f45270 */
[----:B------:R-:W-:Y:S01]  /*6b70*/  @!P1 IMAD.HI.U32 R3, R75, R11, RZ ;  /* 0x0000000b4b039227 */ /* 0x000fe200078e00ff */
[----:B------:R-:W-:Y:S02]  /*6b80*/  @!P1 SHF.R.U32.HI R0, RZ, R13, R0 ;  /* 0x0000000dff009219 */ /* 0x000fe40000011600 */
[----:B------:R-:W-:Y:S01]  /*6b90*/  @P4 SHF.R.U32.HI R171, RZ, 0x10, R17 ;  /* 0x00000010ffab4819 */ /* 0x000fe20000011611 */
[----:B------:R-:W-:Y:S01]  /*6ba0*/  VIADD R182, R182, 0x1 ;  /* 0x00000001b6b67836 */ /* 0x000fe20000000000 */
[----:B------:R-:W-:Y:S02]  /*6bb0*/  @!P1 SHF.R.U32.HI R2, RZ, R14, R3 ;  /* 0x0000000eff029219 */ /* 0x000fe40000011603 */
[----:B------:R-:W-:Y:S02]  /*6bc0*/  @!P1 SEL R3, R77, R0, !P2 ;  /* 0x000000004d039207 */ /* 0x000fe40005000000 */
[----:B------:R-:W-:Y:S05]  /*6bd0*/  @!P1 SEL R2, R75, R2, !P0 ;  /* 0x000000024b029207 */ /* 0x000fea0004000000 */
[----:B------:R-:W-:Y:S02]  /*6be0*/  @!P1 IMAD.IADD R0, R2, 0x1, -R3 ;  /* 0x0000000102009824 */ /* 0x000fe400078e0a03 */
[----:B------:R-:W-:Y:S02]  /*6bf0*/  @!P1 IMAD.IADD R2, R3, 0x1, -R2 ;  /* 0x0000000103029824 */ /* 0x000fe400078e0a02 */
[----:B------:R-:W-:Y:S02]  /*6c00*/  @!P1 IMAD R77, R0, R9, R77 ;  /* 0x00000009004d9224 */ /* 0x000fe400078e024d */
[----:B------:R-:W-:Y:S01]  /*6c10*/  @!P1 IMAD R75, R2, R10, R75 ;  /* 0x0000000a024b9224 */ /* 0x000fe200078e024b */
[----:B------:R-:W-:Y:S06]  /*6c20*/  BRA.U !UP0, `(.L_x_135) ;  /* 0x0000000108407547 */ /* 0x000fec000b800000 */
[----:B------:R-:W1:Y:S01]  /*6c30*/  LDCU.64 UR8, c[0x4][0x80] ;  /* 0x01001000ff0877ac */ /* 0x000e620008000a00 */
[----:B------:R-:W-:Y:S01]  /*6c40*/  MOV R3, 0x0 ;  /* 0x0000000000037802 */ /* 0x000fe20000000f00 */
[----:B------:R-:W-:Y:S02]  /*6c50*/  HFMA2 R12, -RZ, RZ, 0, 5.9604644775390625e-08 ;  /* 0x00000001ff0c7431 */ /* 0x000fe400000001ff */
[----:B------:R-:W-:Y:S02]  /*6c60*/  IMAD.MOV.U32 R8, RZ, RZ, 0x70 ;  /* 0x00000070ff087424 */ /* 0x000fe400078e00ff */
[----:B------:R-:W-:Y:S01]  /*6c70*/  IMAD.MOV.U32 R13, RZ, RZ, RZ ;  /* 0x000000ffff0d7224 */ /* 0x000fe200078e00ff */
[----:B------:R-:W2:Y:S01]  /*6c80*/  LDCU.64 UR6, c[0x4][0x88] ;  /* 0x01001100ff0677ac */ /* 0x000ea20008000a00 */
[----:B------:R-:W3:Y:S01]  /*6c90*/  LDC.64 R2, c[0x4][R3] ;  /* 0x0100000003027b82 */ /* 0x000ee20000000a00 */
[----:B------:R-:W4:Y:S01]  /*6ca0*/  LDCU.64 UR4, c[0x4][0x8] ;  /* 0x01000100ff0477ac */ /* 0x000f220008000a00 */
[----:B-1----:R-:W-:Y:S01]  /*6cb0*/  MOV R5, UR9 ;  /* 0x0000000900057c02 */ /* 0x002fe20008000f00 */
[----:B------:R-:W-:Y:S01]  /*6cc0*/  IMAD.U32 R4, RZ, RZ, UR8 ;  /* 0x00000008ff047e24 */ /* 0x000fe2000f8e00ff */
[----:B--2---:R-:W-:Y:S01]  /*6cd0*/  MOV R7, UR7 ;  /* 0x0000000700077c02 */ /* 0x004fe20008000f00 */
[----:B------:R-:W-:Y:S01]  /*6ce0*/  IMAD.U32 R6, RZ, RZ, UR6 ;  /* 0x00000006ff067e24 */ /* 0x000fe2000f8e00ff */
[----:B----4-:R-:W-:Y:S01]  /*6cf0*/  MOV R11, UR5 ;  /* 0x00000005000b7c02 */ /* 0x010fe20008000f00 */
[----:B------:R-:W-:Y:S02]  /*6d00*/  IMAD.U32 R10, RZ, RZ, UR4 ;  /* 0x00000004ff0a7e24 */ /* 0x000fe4000f8e00ff */
[----:B------:R-:W-:Y:S07]  /*6d10*/  LEPC R20, `(.L_x_135) ;  /* 0x000000001014794e */ /* 0x000fee0000000000 */
[----:B---3-5:R-:W-:Y:S05]  /*6d20*/  CALL.ABS.NOINC R2 ;  /* 0x0000000002007343 */ /* 0x028fea0003c00000 */
.L_x_135:
[----:B------:R-:W-:Y:S01]  /*6d30*/  LOP3.LUT P0, RZ, R179, 0x1b0, RZ, 0xc0, !PT ;  /* 0x000001b0b3ff7812 */ /* 0x000fe2000780c0ff */
[----:B------:R-:W-:Y:S11]  /*6d40*/  BSSY.RECONVERGENT B6, `(.L_x_136) ;  /* 0x0000013000067945 */ /* 0x000ff60003800200 */
[----:B------:R-:W-:Y:S01]  /*6d50*/  @!UPT UIADD3 URZ, UPT, UPT, URZ, URZ, URZ ;  /* 0x000000fffffff290 */ /* 0x000fe2000fffe0ff */
[----:B------:R-:W-:Y:S05]  /*6d60*/  @!P0 BRA `(.L_x_137) ;  /* 0x0000000000408947 */ /* 0x000fea0003800000 */
        /* <DEDUP_REMOVED lines=16> */
.L_x_137:
[----:B------:R-:W-:Y:S05]  /*6e70*/  BSYNC.RECONVERGENT B6 ;  /* 0x0000000000067941 */ /* 0x000fea0003800200 */
.L_x_136:
[----:B------:R-:W-:Y:S01]  /*6e80*/  ISETP.NE.U32.AND P3, PT, R150, RZ, PT ;  /* 0x000000ff9600720c */ /* 0x000fe20003f65070 */
[----:B------:R-:W-:Y:S01]  /*6e90*/  UISETP.NE.AND UP1, UPT, UR44, URZ, UPT ;  /* 0x000000ff2c00728c */ /* 0x000fe2000bf25270 */
[----:B------:R-:W-:Y:S02]  /*6ea0*/  ISETP.NE.U32.AND P4, PT, R146, RZ, PT ;  /* 0x000000ff9200720c */ /* 0x000fe40003f85070 */
[----:B------:R-:W-:Y:S02]  /*6eb0*/  ISETP.NE.AND.EX P3, PT, R151, RZ, PT, P3 ;  /* 0x000000ff9700720c */ /* 0x000fe40003f65330 */
[----:B------:R-:W-:Y:S02]  /*6ec0*/  PLOP3.LUT P1, PT, PT, PT, PT, 0x8, 0x80 ;  /* 0x000000000080781c */ /* 0x000fe40003f2e170 */
[----:B------:R-:W-:Y:S02]  /*6ed0*/  PLOP3.LUT P0, PT, PT, PT, UP1, 0x80, 0x8 ;  /* 0x000000000008781c */ /* 0x000fe40003f0f018 */
[----:B------:R-:W-:Y:S02]  /*6ee0*/  ISETP.NE.AND.EX P4, PT, R147, RZ, PT, P4 ;  /* 0x000000ff9300720c */ /* 0x000fe40003f85340 */
[----:B------:R-:W1:Y:S09]  /*6ef0*/  @UP1 LDCU.64 UR4, c[0x0][0x888] ;  /* 0x00011100ff0417ac */ /* 0x000e720008000a00 */
[----:B------:R-:W-:Y:S01]  /*6f00*/  @P0 PLOP3.LUT P1, PT, P3, PT, PT, 0x80, 0x8 ;  /* 0x000000000008081c */ /* 0x000fe20001f2f070 */
[----:B-1----:R-:W-:Y:S04]  /*6f10*/  @UP1 UISETP.NE.U32.AND UP0, UPT, UR4, URZ, UPT ;  /* 0x000000ff0400128c */ /* 0x002fe8000bf05070 */
[----:B------:R-:W-:Y:S04]  /*6f20*/  @UP1 UISETP.NE.AND.EX UP0, UPT, UR5, URZ, UPT, UP0 ;  /* 0x000000ff0500128c */ /* 0x000fe8000bf05300 */
[----:B------:R-:W-:Y:S01]  /*6f30*/  @UP1 USEL UR4, URZ, 0xffffffff, UP0 ;  /* 0xffffffffff041887 */ /* 0x000fe20008000000 */
[----:B------:R-:W-:Y:S11]  /*6f40*/  @!P3 BRA `(.L_x_138) ;  /* 0x00000000002cb947 */ /* 0x000ff60003800000 */
[----:B------:R-:W-:Y:S01]  /*6f50*/  ISETP.NE.U32.AND P2, PT, R148, RZ, PT ;  /* 0x000000ff9400720c */ /* 0x000fe20003f45070 */
[----:B------:R-:W-:Y:S03]  /*6f60*/  IMAD.MOV.U32 R165, RZ, RZ, 0x1 ;  /* 0x00000001ffa57424 */ /* 0x000fe600078e00ff */
[----:B------:R-:W-:Y:S11]  /*6f70*/  ISETP.NE.AND.EX P2, PT, R149, RZ, PT, P2 ;  /* 0x000000ff9500720c */ /* 0x000ff60003f45320 */
[----:B------:R-:W-:Y:S02]  /*6f80*/  @!UPT UIADD3 URZ, UPT, UPT, URZ, URZ, URZ ;  /* 0x000000fffffff290 */ /* 0x000fe4000fffe0ff */
[----:B------:R-:W1:Y:S01]  /*6f90*/  @P2 LDC.64 R2, c[0x0][0x888] ;  /* 0x00022200ff022b82 */ /* 0x000e620000000a00 */
[----:B------:R-:W-:Y:S04]  /*6fa0*/  @P2 IMAD R0, R150, UR36, RZ ;  /* 0x0000002496002c24 */ /* 0x000fe8000f8e02ff */
[----:B-1----:R-:W-:Y:S04]  /*6fb0*/  @P2 IMAD.WIDE R2, R0, 0x4, R2 ;  /* 0x0000000400022825 */ /* 0x002fe800078e0202 */
[----:B------:R-:W-:Y:S01]  /*6fc0*/  HFMA2 R0, -RZ, RZ, 0, 5.9604644775390625e-08 ;  /* 0x00000001ff007431 */ /* 0x000fe200000001ff */
[----:B-----5:R1:W5:Y:S04]  /*6fd0*/  @P2 LDG.E R81, desc[UR40][R2.64] ;  /* 0x0000002802512981 */ /* 0x020368000c1e1900 */
[----:B------:R-:W-:Y:S01]  /*6fe0*/  @!P2 PRMT R165, R0, 0x7610, R165 ;  /* 0x0000761000a5a816 */ /* 0x000fe200000000a5 */
[----:B-1----:R-:W2:Y:S06]  /*6ff0*/  @!P2 LDC R81, c[0x0][0x880] ;  /* 0x00022000ff51ab82 */ /* 0x002eac0000000800 */
.L_x_138:
[----:B------:R-:W-:Y:S05]  /*7000*/  @!P4 BRA `(.L_x_139) ;  /* 0x000000000020c947 */ /* 0x000fea0003800000 */
[----:B------:R-:W-:Y:S04]  /*7010*/  ISETP.NE.U32.AND P2, PT, R144, RZ, PT ;  /* 0x000000ff9000720c */ /* 0x000fe80003f45070 */
[----:B------:R-:W-:Y:S11]  /*7020*/  ISETP.NE.AND.EX P2, PT, R145, RZ, PT, P2 ;  /* 0x000000ff9100720c */ /* 0x000ff60003f45320 */
[----:B------:R-:W-:Y:S02]  /*7030*/  @!UPT UIADD3 URZ, UPT, UPT, URZ, URZ, URZ ;  /* 0x000000fffffff290 */ /* 0x000fe4000fffe0ff */
[----:B------:R-:W1:Y:S01]  /*7040*/  @P2 LDC.64 R2, c[0x0][0x8a8] ;  /* 0x00022a00ff022b82 */ /* 0x000e620000000a00 */
[----:B------:R-:W-:Y:S04]  /*7050*/  @P2 IMAD R0, R146, UR36, RZ ;  /* 0x0000002492002c24 */ /* 0x000fe8000f8e02ff */
[----:B-1----:R-:W-:Y:S05]  /*7060*/  @P2 IMAD.WIDE R2, R0, 0x4, R2 ;  /* 0x0000000400022825 */ /* 0x002fea00078e0202 */
[----:B-----5:R1:W5:Y:S02]  /*7070*/  @P2 LDG.E R78, desc[UR40][R2.64] ;  /* 0x00000028024e2981 */ /* 0x020364000c1e1900 */
[----:B-1----:R-:W3:Y:S02]  /*7080*/  @!P2 LDC R78, c[0x0][0x8a0] ;  /* 0x00022800ff4eab82 */ /* 0x002ee40000000800 */
.L_x_139:
[----:B--2--5:R-:W-:Y:S01]  /*7090*/  @P0 FSETP.NEU.AND P4, PT, R81, RZ, PT ;  /* 0x000000ff5100020b */ /* 0x024fe20003f8d000 */
[----:B------:R-:W-:Y:S01]  /*70a0*/  IMAD.U32 R0, RZ, RZ, UR4 ;  /* 0x00000004ff007e24 */ /* 0x000fe2000f8e00ff */
[----:B------:R-:W-:Y:S01]  /*70b0*/  @P0 LOP3.LUT P2, RZ, R165, 0xff, RZ, 0xc0, !PT ;  /* 0x000000ffa5ff0812 */ /* 0x000fe2000784c0ff */
[----:B------:R-:W-:Y:S01]  /*70c0*/  BSSY B1, `(.L_x_140) ;  /* 0x000003d000017945 */ /* 0x000fe20003800000 */
[----:B------:R-:W-:Y:S01]  /*70d0*/  @P0 SEL R3, RZ, 0xffffffff, P4 ;  /* 0xffffffffff030807 */ /* 0x000fe20002000000 */
[C---:B------:R-:W-:Y:S01]  /*70e0*/  IMAD R64, R76.reuse, 0x40, R79 ;  /* 0x000000404c407824 */ /* 0x040fe200078e024f */
[----:B------:R-:W-:Y:S02]  /*70f0*/  LEA R181, R76, UR43, 0x3 ;  /* 0x0000002b4cb57c11 */ /* 0x000fe4000f8e18ff */
[----:B------:R-:W-:Y:S02]  /*7100*/  CS2R R86, SRZ ;  /* 0x0000000000567805 */ /* 0x000fe4000001ff00 */
[----:B------:R-:W-:Y:S02]  /*7110*/  @P1 SEL R3, R0, R3, !P2 ;  /* 0x0000000300031207 */ /* 0x000fe40005000000 */
[----:B------:R-:W-:Y:S02]  /*7120*/  CS2R R84, SRZ ;  /* 0x0000000000547805 */ /* 0x000fe4000001ff00 */
[----:B------:R-:W-:Y:S02]  /*7130*/  SHF.L.U32 R2, R175, 0x1f, RZ ;  /* 0x0000001faf027819 */ /* 0x000fe400000006ff */
[----:B------:R-:W-:Y:S02]  /*7140*/  CS2R R90, SRZ ;  /* 0x00000000005a7805 */ /* 0x000fe4000001ff00 */
[----:B------:R-:W-:Y:S02]  /*7150*/  @P0 LOP3.LUT R3, R3, 0x1, RZ, 0xc0, !PT ;  /* 0x0000000103030812 */ /* 0x000fe400078ec0ff */
[----:B------:R-:W-:Y:S02]  /*7160*/  CS2R R88, SRZ ;  /* 0x0000000000587805 */ /* 0x000fe4000001ff00 */
[----:B------:R-:W-:Y:S02]  /*7170*/  PLOP3.LUT P5, PT, PT, PT, PT, 0x8, 0x80 ;  /* 0x000000000080781c */ /* 0x000fe40003fae170 */
[----:B------:R-:W-:Y:S02]  /*7180*/  CS2R R98, SRZ ;  /* 0x0000000000627805 */ /* 0x000fe4000001ff00 */
[----:B------:R-:W-:Y:S02]  /*7190*/  ISETP.NE.U32.OR P1, PT, R3, 0x1, !P0 ;  /* 0x000000010300780c */ /* 0x000fe40004725470 */
[----:B------:R-:W-:Y:S02]  /*71a0*/  CS2R R96, SRZ ;  /* 0x0000000000607805 */ /* 0x000fe4000001ff00 */
[----:B------:R-:W-:Y:S02]  /*71b0*/  CS2R R94, SRZ ;  /* 0x00000000005e7805 */ /* 0x000fe4000001ff00 */
[----:B------:R-:W-:Y:S07]  /*71c0*/  CS2R R92, SRZ ;  /* 0x00000000005c7805 */ /* 0x000fee000001ff00 */
[----:B------:R-:W-:Y:S04]  /*71d0*/  @P1 SHF.L.U32 R4, R173, 0x1f, RZ ;  /* 0x0000001fad041819 */ /* 0x000fe800000006ff */
[----:B------:R-:W1:Y:S01]  /*71e0*/  @P1 SYNCS.PHASECHK.TRANS64.TRYWAIT P0, [UR43+0x290], R4 ;  /* 0x00029004ff0015a7 */ /* 0x000e62000800112b */
[----:B------:R2:W4:Y:S01]  /*71f0*/  SYNCS.PHASECHK.TRANS64.TRYWAIT P4, [R181+URZ+0x2d0], R2 ;  /* 0x0002d002b50075a7 */ /* 0x00052200080811ff */
[----:B-1----:R-:W-:Y:S01]  /*7200*/  @P1 PLOP3.LUT P5, PT, P0, PT, PT, 0x8, 0x80 ;  /* 0x000000000080181c */ /* 0x002fe200007ae170 */
[----:B------:R-:W-:Y:S01]  /*7210*/  @!UPT UIADD3 URZ, UPT, UPT, URZ, URZ, URZ ;  /* 0x000000fffffff290 */ /* 0x000fe2000fffe0ff */
[----:B--2-4-:R-:W-:Y:S11]  /*7220*/  @!P1 BRA `(.L_x_141) ;  /* 0x0000000000989947 */ /* 0x014ff60003800000 */
[----:B------:R-:W-:Y:S01]  /*7230*/  ISETP.NE.U32.AND P0, PT, RZ, UR38, PT ;  /* 0x00000026ff007c0c */ /* 0x000fe2000bf05070 */
[----:B------:R-:W-:Y:S01]  /*7240*/  BSSY B0, `(.L_x_142) ;  /* 0x0000016000007945 */ /* 0x000fe20003800000 */
[----:B------:R-:W-:Y:S02]  /*7250*/  FSETP.NEU.AND P2, PT, R81, RZ, PT ;  /* 0x000000ff5100720b */ /* 0x000fe40003f4d000 */
[----:B------:R-:W-:Y:S02]  /*7260*/  CS2R R94, SRZ ;  /* 0x00000000005e7805 */ /* 0x000fe4000001ff00 */
[----:B------:R-:W-:Y:S02]  /*7270*/  ISETP.NE.AND.EX P0, PT, RZ, UR39, PT, P0 ;  /* 0x00000027ff007c0c */ /* 0x000fe4000bf05300 */
[----:B------:R-:W-:Y:S02]  /*7280*/  CS2R R92, SRZ ;  /* 0x00000000005c7805 */ /* 0x000fe4000001ff00 */
[----:B------:R-:W-:Y:S02]  /*7290*/  LOP3.LUT P1, RZ, R165, 0xff, RZ, 0xc0, !PT ;  /* 0x000000ffa5ff7812 */ /* 0x000fe4000782c0ff */
[----:B------:R-:W-:Y:S02]  /*72a0*/  CS2R R98, SRZ ;  /* 0x0000000000627805 */ /* 0x000fe4000001ff00 */
[----:B------:R-:W-:Y:S02]  /*72b0*/  SEL R0, RZ, 0xffffffff, P2 ;  /* 0xffffffffff007807 */ /* 0x000fe40001000000 */
[----:B------:R-:W-:Y:S02]  /*72c0*/  CS2R R96, SRZ ;  /* 0x0000000000607805 */ /* 0x000fe4000001ff00 */
[----:B------:R-:W-:Y:S02]  /*72d0*/  SEL R3, RZ, 0xffffffff, P0 ;  /* 0xffffffffff037807 */ /* 0x000fe40000000000 */
[----:B------:R-:W-:Y:S02]  /*72e0*/  CS2R R90, SRZ ;  /* 0x00000000005a7805 */ /* 0x000fe4000001ff00 */
[----:B------:R-:W-:Y:S02]  /*72f0*/  CS2R R88, SRZ ;  /* 0x0000000000587805 */ /* 0x000fe4000001ff00 */
[----:B------:R-:W-:Y:S02]  /*7300*/  CS2R R86, SRZ ;  /* 0x0000000000567805 */ /* 0x000fe4000001ff00 */
[----:B------:R-:W-:Y:S02]  /*7310*/  @P3 SEL R0, R3, R0, !P1 ;  /* 0x0000000003003207 */ /* 0x000fe40004800000 */
[----:B------:R-:W-:Y:S02]  /*7320*/  CS2R R84, SRZ ;  /* 0x0000000000547805 */ /* 0x000fe4000001ff00 */
[----:B------:R-:W-:Y:S04]  /*7330*/  LOP3.LUT R0, R0, 0x1, RZ, 0xc0, !PT ;  /* 0x0000000100007812 */ /* 0x000fe800078ec0ff */
[----:B------:R-:W-:Y:S01]  /*7340*/  ISETP.NE.U32.AND P0, PT, R0, 0x1, PT ;  /* 0x000000010000780c */ /* 0x000fe20003f05070 */
[----:B------:R-:W-:Y:S01]  /*7350*/  @!UPT UIADD3 URZ, UPT, UPT, URZ, URZ, URZ ;  /* 0x000000fffffff290 */ /* 0x000fe2000fffe0ff */
[----:B------:R-:W-:Y:S11]  /*7360*/  @!P5 BRA `(.L_x_143) ;  /* 0x00000000000cd947 */ /* 0x000ff60003800000 */
[----:B------:R-:W-:Y:S04]  /*7370*/  SHF.L.U32 R3, R173, 0x1f, RZ ;  /* 0x0000001fad037819 */ /* 0x000fe800000006ff */
[----:B------:R-:W1:Y:S02]  /*7380*/  SYNCS.PHASECHK.TRANS64.TRYWAIT P1, [UR43+0x290], R3 ;  /* 0x00029003ff0075a7 */ /* 0x000e64000802112b */
[----:B-1----:R-:W-:Y:S05]  /*7390*/  @!P1 BRA `(.L_x_144) ;  /* 0x0000002c00249947 */ /* 0x002fea0003800000 */
.L_x_143:
[----:B------:R-:W-:Y:S05]  /*73a0*/  BSYNC B0 ;  /* 0x0000000000007941 */ /* 0x000fea0003800000 */
.L_x_142:
[----:B------:R2:W4:Y:S01]  /*73b0*/  @P0 LDS.128 R92, [R168+UR43+0x400] ;  /* 0x0004002ba85c0984 */ /* 0x0005220008000c00 */
[----:B------:R-:W-:Y:S01]  /*73c0*/  UIADD3 UR4, UPT, UPT, UR43, 0x298, URZ ;  /* 0x000002982b047890 */ /* 0x000fe2000fffe0ff */
[----:B------:R-:W-:Y:S02]  /*73d0*/  LOP3.LUT R173, R173, 0x1, RZ, 0x3c, !PT ;  /* 0x00000001adad7812 */ /* 0x000fe400078e3cff */
[----:B------:R2:W1:Y:S01]  /*73e0*/  @P0 LDS.128 R96, [R178+0x10] ;  /* 0x00001000b2600984 */ /* 0x0004620000000c00 */
[----:B------:R-:W-:Y:S03]  /*73f0*/  UPRMT UR4, UR37, 0x654, UR4 ;  /* 0x0000065425047896 */ /* 0x000fe60008000004 */
[----:B------:R2:W1:Y:S04]  /*7400*/  @P0 LDS.128 R88, [R177+0x20] ;  /* 0x00002000b1580984 */ /* 0x0004680000000c00 */
[----:B------:R2:W1:Y:S01]  /*7410*/  @P0 LDS.128 R84, [R176+0x30] ;  /* 0x00003000b0540984 */ /* 0x0004620000000c00 */
[----:B------:R-:W-:Y:S01]  /*7420*/  @!PT LDS RZ, [RZ] ;  /* 0x00000000fffff984 */ /* 0x000fe20000000800 */
[----:B------:R-:W-:Y:S01]  /*7430*/  @!PT LDS RZ, [RZ] ;  /* 0x00000000fffff984 */ /* 0x000fe20000000800 */
[----:B------:R-:W-:Y:S01]  /*7440*/  @!PT LDS RZ, [RZ] ;  /* 0x00000000fffff984 */ /* 0x000fe20000000800 */
[----:B------:R-:W-:Y:S01]  /*7450*/  @!PT LDS RZ, [RZ] ;  /* 0x00000000fffff984 */ /* 0x000fe20000000800 */
[----:B------:R5:W-:Y:S06]  /*7460*/  MEMBAR.ALL.CTA ;  /* 0x0000000000007992 */ /* 0x000bec0000008000 */
[----:B-----5:R-:W5:Y:S02]  /*7470*/  FENCE.VIEW.ASYNC.S ;  /* 0x00000000000073c6 */ /* 0x020f640000000000 */
[----:B-----5:R-:W-:Y:S01]  /*7480*/  SYNCS.ARRIVE.TRANS64.RED.A1T0 RZ, [UR4], RZ ;  /* 0x000000ffffff79a7 */ /* 0x020fe20008100404 */
.L_x_141:
[----:B------:R-:W-:Y:S05]  /*7490*/  BSYNC B1 ;  /* 0x0000000000017941 */ /* 0x000fea0003800000 */
.L_x_140:
[----:B-1----:R-:W-:Y:S04]  /*74a0*/  SHF.R.U32.HI R0, RZ, 0x15, R64 ;  /* 0x00000015ff007819 */ /* 0x002fe80000011640 */
[----:B------:R-:W-:Y:S01]  /*74b0*/  LOP3.LUT P0, RZ, R0, 0x3, R169, 0x48, !PT ;  /* 0x0000000300ff7812 */ /* 0x000fe200078048a9 */
[----:B------:R-:W-:Y:S01]  /*74c0*/  @!UPT UIADD3 URZ, UPT, UPT, URZ, URZ, URZ ;  /* 0x000000fffffff290 */ /* 0x000fe2000fffe0ff */
[----:B------:R-:W-:Y:S11]  /*74d0*/  @P4 BRA `(.L_x_145) ;  /* 0x0000000000084947 */ /* 0x000ff60003800000 */
[----:B------:R-:W1:Y:S02]  /*74e0*/  SYNCS.PHASECHK.TRANS64.TRYWAIT P1, [R181+URZ+0x2d0], R2 ;  /* 0x0002d002b50075a7 */ /* 0x000e6400080211ff */
[----:B-1----:R-:W-:Y:S05]  /*74f0*/  @!P1 BRA `(.L_x_146) ;  /* 0x0000002800e49947 */ /* 0x002fea0003800000 */
.L_x_145:
[----:B------:R-:W-:Y:S05]  /*7500*/  @!P0 BRA `(.L_x_147) ;  /* 0x0000000000408947 */ /* 0x000fea0003800000 */
[----:B------:R-:W1:Y:S01]  /*7510*/  LDCU.64 UR8, c[0x4][0x70] ;  /* 0x01000e00ff0877ac */ /* 0x000e620008000a00 */
[----:B------:R-:W-:Y:S01]  /*7520*/  MOV R3, 0x0 ;  /* 0x0000000000037802 */ /* 0x000fe20000000f00 */
[----:B------:R-:W-:Y:S02]  /*7530*/  HFMA2 R12, -RZ, RZ, 0, 5.9604644775390625e-08 ;  /* 0x00000001ff0c7431 */ /* 0x000fe400000001ff */
[----:B------:R-:W-:Y:S02]  /*7540*/  IMAD.MOV.U32 R8, RZ, RZ, 0x192 ;  /* 0x00000192ff087424 */ /* 0x000fe400078e00ff */
[----:B------:R-:W-:Y:S01]  /*7550*/  IMAD.MOV.U32 R13, RZ, RZ, RZ ;  /* 0x000000ffff0d7224 */ /* 0x000fe200078e00ff */
[----:B------:R-:W5:Y:S01]  /*7560*/  LDCU.64 UR6, c[0x4][0x78] ;  /* 0x01000f00ff0677ac */ /* 0x000f620008000a00 */
[----:B------:R-:W2:Y:S01]  /*7570*/  LDC.64 R2, c[0x4][R3] ;  /* 0x0100000003027b82 */ /* 0x000ea20000000a00 */
[----:B------:R-:W3:Y:S01]  /*7580*/  LDCU.64 UR4, c[0x4][0x10] ;  /* 0x01000200ff0477ac */ /* 0x000ee20008000a00 */
[----:B-1----:R-:W-:Y:S01]  /*7590*/  MOV R5, UR9 ;  /* 0x0000000900057c02 */ /* 0x002fe20008000f00 */
[----:B------:R-:W-:Y:S01]  /*75a0*/  IMAD.U32 R4, RZ, RZ, UR8 ;  /* 0x00000008ff047e24 */ /* 0x000fe2000f8e00ff */
[----:B-----5:R-:W-:Y:S01]  /*75b0*/  MOV R7, UR7 ;  /* 0x0000000700077c02 */ /* 0x020fe20008000f00 */
[----:B------:R-:W-:Y:S01]  /*75c0*/  IMAD.U32 R6, RZ, RZ, UR6 ;  /* 0x00000006ff067e24 */ /* 0x000fe2000f8e00ff */
[----:B---3--:R-:W-:Y:S01]  /*75d0*/  MOV R11, UR5 ;  /* 0x00000005000b7c02 */ /* 0x008fe20008000f00 */
[----:B------:R-:W-:Y:S02]  /*75e0*/  IMAD.U32 R10, RZ, RZ, UR4 ;  /* 0x00000004ff0a7e24 */ /* 0x000fe4000f8e00ff */
[----:B------:R-:W-:Y:S07]  /*75f0*/  LEPC R20, `(.L_x_147) ;  /* 0x000000001014794e */ /* 0x000fee0000000000 */
[----:B--2-4-:R-:W-:Y:S05]  /*7600*/  CALL.ABS.NOINC R2 ;  /* 0x0000000002007343 */ /* 0x014fea0003c00000 */
.L_x_147:
[----:B------:R-:W-:Y:S01]  /*7610*/  LOP3.LUT P0, RZ, R166, 0x60, RZ, 0xc0, !PT ;  /* 0x00000060a6ff7812 */ /* 0x000fe2000780c0ff */
[----:B------:R-:W-:Y:S05]  /*7620*/  WARPSYNC.ALL ;  /* 0x0000000000007948 */ /* 0x000fea0003800000 */
[----:B------:R-:W-:Y:S01]  /*7630*/  R2UR UR4, R64 ;  /* 0x00000000400472ca */ /* 0x000fe200000e0000 */
[----:B------:R-:W-:Y:S01]  /*7640*/  BSSY.RECONVERGENT B0, `(.L_x_148) ;  /* 0x0000120000007945 */ /* 0x000fe20003800200 */
[-C--:B----4-:R-:W-:Y:S02]  /*7650*/  F2FP.F16.E5M2.UNPACK_B R82, R92.reuse ;  /* 0x0000005cff52723e */ /* 0x090fe400020004ff */
[----:B------:R-:W-:Y:S02]  /*7660*/  F2FP.F16.E5M2.UNPACK_B R109, R92.H1 ;  /* 0x0000005cff6d723e */ /* 0x000fe400030004ff */
[-C--:B------:R-:W-:Y:S01]  /*7670*/  F2FP.F16.E5M2.UNPACK_B R107, R93.reuse ;  /* 0x0000005dff6b723e */ /* 0x080fe200020004ff */
[--C-:B------:R-:W-:Y:S01]  /*7680*/  HADD2.F32 R80, -RZ, R82.reuse.H0_H0 ;  /* 0x20000052ff507230 */ /* 0x100fe20000004100 */
[----:B------:R-:W-:Y:S01]  /*7690*/  F2FP.F16.E5M2.UNPACK_B R105, R93.H1 ;  /* 0x0000005dff69723e */ /* 0x000fe200030004ff */
[----:B------:R-:W-:Y:S01]  /*76a0*/  HADD2.F32 R82, -RZ, R82.H1_H1 ;  /* 0x30000052ff527230 */ /* 0x000fe20000004100 */
[-C--:B------:R-:W-:Y:S01]  /*76b0*/  F2FP.F16.E5M2.UNPACK_B R130, R84.reuse ;  /* 0x00000054ff82723e */ /* 0x080fe200020004ff */
[--C-:B------:R-:W-:Y:S01]  /*76c0*/  HADD2.F32 R83, -RZ, R109.reuse.H0_H0 ;  /* 0x2000006dff537230 */ /* 0x100fe20000004100 */
[----:B------:R-:W-:Y:S01]  /*76d0*/  F2FP.F16.E5M2.UNPACK_B R132, R84.H1 ;  /* 0x00000054ff84723e */ /* 0x000fe200030004ff */
[----:B------:R-:W1:Y:S01]  /*76e0*/  LDTM.x64 R4, tmem[UR4] ;  /* 0x00000004000479ee */ /* 0x000e620008340000 */
[----:B------:R-:W-:Y:S01]  /*76f0*/  NOP ;  /* 0x0000000000007918 */ /* 0x000fe20000000000 */
[----:B------:R-:W-:Y:S01]  /*7700*/  IADD3 R181, PT, PT, R181, 0x2f0, RZ ;  /* 0x000002f0b5b57810 */ /* 0x000fe20007ffe0ff */
[--C-:B------:R-:W-:Y:S01]  /*7710*/  HADD2.F32 R129, -RZ, R130.reuse.H0_H0 ;  /* 0x20000082ff817230 */ /* 0x100fe20000004100 */
[----:B------:R-:W-:Y:S01]  /*7720*/  F2FP.F16.E5M2.UNPACK_B R93, R94 ;  /* 0x0000005eff5d723e */ /* 0x000fe200020004ff */
[----:B------:R-:W-:Y:S01]  /*7730*/  HADD2.F32 R130, -RZ, R130.H1_H1 ;  /* 0x30000082ff827230 */ /* 0x000fe20000004100 */
[----:B------:R-:W-:Y:S01]  /*7740*/  LOP3.LUT R181, R181, 0xfefffff8, RZ, 0xc0, !PT ;  /* 0xfefffff8b5b57812 */ /* 0x000fe200078ec0ff */
[----:B------:R-:W-:Y:S01]  /*7750*/  HADD2.F32 R84, -RZ, R109.H1_H1 ;  /* 0x3000006dff547230 */ /* 0x000fe20000004100 */
[-C--:B------:R-:W-:Y:S01]  /*7760*/  F2FP.F16.E5M2.UNPACK_B R134, R85.reuse ;  /* 0x00000055ff86723e */ /* 0x080fe200020004ff */
[----:B------:R-:W-:Y:S01]  /*7770*/  HADD2.F32 R131, -RZ, R132.H0_H0 ;  /* 0x20000084ff837230 */ /* 0x000fe20000004100 */
[----:B-1----:R1:W-:Y:S01]  /*7780*/  SYNCS.ARRIVE.TRANS64.RED.A1T0 RZ, [R181+URZ], RZ ;  /* 0x000000ffb5ff79a7 */ /* 0x0023e200081004ff */
[----:B------:R-:W-:Y:S01]  /*7790*/  F2FP.F16.E5M2.UNPACK_B R136, R85.H1 ;  /* 0x00000055ff88723e */ /* 0x000fe200030004ff */
[--C-:B------:R-:W-:Y:S01]  /*77a0*/  HADD2.F32 R85, -RZ, R107.reuse.H0_H0 ;  /* 0x2000006bff557230 */ /* 0x100fe20000004100 */
[-C--:B------:R-:W-:Y:S01]  /*77b0*/  F2FP.F16.E5M2.UNPACK_B R138, R86.reuse ;  /* 0x00000056ff8a723e */ /* 0x080fe200020004ff */
[--C-:B------:R-:W-:Y:S01]  /*77c0*/  HADD2.F32 R133, -RZ, R134.reuse.H0_H0 ;  /* 0x20000086ff857230 */ /* 0x100fe20000004100 */
[----:B------:R-:W-:Y:S01]  /*77d0*/  F2FP.F16.E5M2.UNPACK_B R140, R86.H1 ;  /* 0x00000056ff8c723e */ /* 0x000fe200030004ff */
[----:B------:R-:W-:Y:S01]  /*77e0*/  HADD2.F32 R86, -RZ, R107.H1_H1 ;  /* 0x3000006bff567230 */ /* 0x000fe20000004100 */
[----:B------:R-:W-:Y:S01]  /*77f0*/  F2FP.F16.E5M2.UNPACK_B R142, R87 ;  /* 0x00000057ff8e723e */ /* 0x000fe200020004ff */
[----:B------:R-:W-:Y:S01]  /*7800*/  HADD2.F32 R134, -RZ, R134.H1_H1 ;  /* 0x30000086ff867230 */ /* 0x000fe20000004100 */
[----:B------:R-:W-:Y:S01]  /*7810*/  F2FP.F16.E5M2.UNPACK_B R114, R88 ;  /* 0x00000058ff72723e */ /* 0x000fe200020004ff */
[--C-:B------:R-:W-:Y:S01]  /*7820*/  HADD2.F32 R137, -RZ, R138.reuse.H0_H0 ;  /* 0x2000008aff897230 */ /* 0x100fe20000004100 */
[-C--:B------:R-:W-:Y:S01]  /*7830*/  F2FP.F16.E5M2.UNPACK_B R118, R89.reuse ;  /* 0x00000059ff76723e */ /* 0x080fe200020004ff */
[----:B------:R-:W-:Y:S01]  /*7840*/  HADD2.F32 R138, -RZ, R138.H1_H1 ;  /* 0x3000008aff8a7230 */ /* 0x000fe20000004100 */
[----:B------:R-:W-:Y:S01]  /*7850*/  F2FP.F16.E5M2.UNPACK_B R120, R89.H1 ;  /* 0x00000059ff78723e */ /* 0x000fe200030004ff */
[C---:B---3--:R-:W-:Y:S01]  /*7860*/  FMUL R4, R78.reuse, R4 ;  /* 0x000000044e047220 */ /* 0x048fe20000400000 */
[C---:B------:R-:W-:Y:S01]  /*7870*/  FMUL R5, R78.reuse, R5 ;  /* 0x000000054e057220 */ /* 0x040fe20000400000 */
[C---:B------:R-:W-:Y:S01]  /*7880*/  FMUL R8, R78.reuse, R8 ;  /* 0x000000084e087220 */ /* 0x040fe20000400000 */
[C---:B------:R-:W-:Y:S01]  /*7890*/  FMUL R9, R78.reuse, R9 ;  /* 0x000000094e097220 */ /* 0x040fe20000400000 */
[C---:B------:R-:W-:Y:S01]  /*78a0*/  FFMA R4, R81.reuse, R80, R4 ;  /* 0x0000005051047223 */ /* 0x040fe20000000004 */
[C---:B------:R-:W-:Y:S01]  /*78b0*/  FFMA R5, R81.reuse, R82, R5 ;  /* 0x0000005251057223 */ /* 0x040fe20000000005 */
[----:B------:R-:W-:Y:S02]  /*78c0*/  HADD2.F32 R89, -RZ, R93.H0_H0 ;  /* 0x2000005dff597230 */ /* 0x000fe40000004100 */
[C---:B------:R-:W-:Y:S01]  /*78d0*/  FMUL R12, R78.reuse, R12 ;  /* 0x0000000c4e0c7220 */ /* 0x040fe20000400000 */
        /* <DEDUP_REMOVED lines=11> */
[--C-:B------:R-:W-:Y:S02]  /*7990*/  HADD2.F32 R113, -RZ, R114.reuse.H0_H0 ;  /* 0x20000072ff717230 */ /* 0x100fe40000004100 */
[C---:B------:R-:W-:Y:S01]  /*79a0*/  FMUL R32, R78.reuse, R36 ;  /* 0x000000244e207220 */ /* 0x040fe20000400000 */
[----:B------:R-:W-:Y:S02]  /*79b0*/  HADD2.F32 R114, -RZ, R114.H1_H1 ;  /* 0x30000072ff727230 */ /* 0x000fe40000004100 */
[C---:B------:R-:W-:Y:S01]  /*79c0*/  FMUL R33, R78.reuse, R37 ;  /* 0x000000254e217220 */ /* 0x040fe20000400000 */
[--C-:B------:R-:W-:Y:S02]  /*79d0*/  HADD2.F32 R117, -RZ, R118.reuse.H0_H0 ;  /* 0x20000076ff757230 */ /* 0x100fe40000004100 */
[C---:B------:R-:W-:Y:S01]  /*79e0*/  FMUL R36, R78.reuse, R40 ;  /* 0x000000284e247220 */ /* 0x040fe20000400000 */
[----:B------:R-:W-:Y:S02]  /*79f0*/  HADD2.F32 R118, -RZ, R118.H1_H1 ;  /* 0x30000076ff767230 */ /* 0x000fe40000004100 */
        /* <DEDUP_REMOVED lines=8> */
[----:B------:R-:W-:Y:S01]  /*7a80*/  F2FP.F16.E5M2.UNPACK_B R92, R94.H1 ;  /* 0x0000005eff5c723e */ /* 0x000fe200030004ff */
[C---:B------:R-:W-:Y:S01]  /*7a90*/  FMUL R53, R78.reuse, R57 ;  /* 0x000000394e357220 */ /* 0x040fe20000400000 */
[C---:B------:R-:W-:Y:S01]  /*7aa0*/  FMUL R56, R78.reuse, R60 ;  /* 0x0000003c4e387220 */ /* 0x040fe20000400000 */
[----:B------:R-:W-:Y:S01]  /*7ab0*/  F2FP.F16.E5M2.UNPACK_B R141, R87.H1 ;  /* 0x00000057ff8d723e */ /* 0x000fe200030004ff */
[C---:B------:R-:W-:Y:S01]  /*7ac0*/  FMUL R57, R78.reuse, R61 ;  /* 0x0000003d4e397220 */ /* 0x040fe20000400000 */
[----:B------:R-:W-:Y:S02]  /*7ad0*/  HADD2.F32 R80, -RZ, R142.H1_H1 ;  /* 0x3000008eff507230 */ /* 0x000fe40000004100 */
[C---:B------:R-:W-:Y:S01]  /*7ae0*/  FMUL R60, R78.reuse, R64 ;  /* 0x000000404e3c7220 */ /* 0x040fe20000400000 */
[----:B------:R-:W-:Y:S01]  /*7af0*/  F2FP.F16.E5M2.UNPACK_B R116, R88.H1 ;  /* 0x00000058ff74723e */ /* 0x000fe200030004ff */
[C---:B------:R-:W-:Y:S01]  /*7b00*/  FMUL R61, R78.reuse, R65 ;  /* 0x000000414e3d7220 */ /* 0x040fe20000400000 */
[C---:B------:R-:W-:Y:S01]  /*7b10*/  FMUL R6, R78.reuse, R6 ;  /* 0x000000064e067220 */ /* 0x040fe20000400000 */
[----:B------:R-:W-:Y:S01]  /*7b20*/  F2FP.F16.E5M2.UNPACK_B R94, R95 ;  /* 0x0000005fff5e723e */ /* 0x000fe200020004ff */
[C---:B------:R-:W-:Y:S01]  /*7b30*/  FMUL R7, R78.reuse, R7 ;  /* 0x000000074e077220 */ /* 0x040fe20000400000 */
[----:B------:R-:W-:Y:S02]  /*7b40*/  HADD2.F32 R87, -RZ, R105.H0_H0 ;  /* 0x20000069ff577230 */ /* 0x000fe40000004100 */
[C---:B------:R-:W-:Y:S01]  /*7b50*/  FFMA R6, R81.reuse, R83, R6 ;  /* 0x0000005351067223 */ /* 0x040fe20000000006 */
[----:B------:R-:W-:Y:S01]  /*7b60*/  F2FP.F16.E5M2.UNPACK_B R122, R90 ;  /* 0x0000005aff7a723e */ /* 0x000fe200020004ff */
[C---:B------:R-:W-:Y:S01]  /*7b70*/  FFMA R7, R81.reuse, R84, R7 ;  /* 0x0000005451077223 */ /* 0x040fe20000000007 */
[C---:B------:R-:W-:Y:S01]  /*7b80*/  FFMA R8, R81.reuse, R85, R8 ;  /* 0x0000005551087223 */ /* 0x040fe20000000008 */
[----:B------:R-:W-:Y:S01]  /*7b90*/  F2FP.F16.E5M2.UNPACK_B R124, R90.H1 ;  /* 0x0000005aff7c723e */ /* 0x000fe200030004ff */
[----:B------:R-:W-:Y:S01]  /*7ba0*/  FFMA R9, R81, R86, R9 ;  /* 0x0000005651097223 */ /* 0x000fe20000000009 */
[----:B------:R-:W-:Y:S01]  /*7bb0*/  HADD2.F32 R90, -RZ, R93.H1_H1 ;  /* 0x3000005dff5a7230 */ /* 0x000fe20000004100 */
[----:B------:R-:W-:Y:S01]  /*7bc0*/  F2FP.SATFINITE.E5M2.F32.PACK_AB_MERGE_C R156, R7, R6, RZ ;  /* 0x00000006079c723e */ /* 0x000fe200048060ff */
[----:B------:R-:W-:Y:S02]  /*7bd0*/  HADD2.F32 R93, -RZ, R94.H0_H0 ;  /* 0x2000005eff5d7230 */ /* 0x000fe40000004100 */
[C---:B------:R-:W-:Y:S01]  /*7be0*/  FMUL R10, R78.reuse, R10 ;  /* 0x0000000a4e0a7220 */ /* 0x040fe20000400000 */
[----:B------:R-:W-:Y:S01]  /*7bf0*/  HADD2.F32 R88, -RZ, R105.H1_H1 ;  /* 0x30000069ff587230 */ /* 0x000fe20000004100 */
[----:B------:R-:W-:Y:S01]  /*7c00*/  F2FP.SATFINITE.E5M2.F32.PACK_AB_MERGE_C R156, R5, R4, R156 ;  /* 0x00000004059c723e */ /* 0x000fe2000480609c */
[--C-:B------:R-:W-:Y:S02]  /*7c10*/  HADD2.F32 R121, -RZ, R122.reuse.H0_H0 ;  /* 0x2000007aff797230 */ /* 0x100fe40000004100 */
[C---:B------:R-:W-:Y:S01]  /*7c20*/  FFMA R10, R81.reuse, R87, R10 ;  /* 0x00000057510a7223 */ /* 0x040fe2000000000a */
[----:B------:R-:W-:Y:S02]  /*7c30*/  HADD2.F32 R122, -RZ, R122.H1_H1 ;  /* 0x3000007aff7a7230 */ /* 0x000fe40000004100 */
[C---:B------:R-:W-:Y:S01]  /*7c40*/  FMUL R11, R78.reuse, R11 ;  /* 0x0000000b4e0b7220 */ /* 0x040fe20000400000 */
[----:B------:R-:W-:Y:S01]  /*7c50*/  F2FP.F16.E5M2.UNPACK_B R103, R95.H1 ;  /* 0x0000005fff67723e */ /* 0x000fe200030004ff */
[----:B------:R-:W-:Y:S01]  /*7c60*/  HADD2.F32 R95, -RZ, R94.H1_H1 ;  /* 0x3000005eff5f7230 */ /* 0x000fe20000004100 */
[-C--:B------:R-:W-:Y:S01]  /*7c70*/  F2FP.F16.E5M2.UNPACK_B R126, R91.reuse ;  /* 0x0000005bff7e723e */ /* 0x080fe200020004ff */
[C---:B------:R-:W-:Y:S01]  /*7c80*/  FFMA R11, R81.reuse, R88, R11 ;  /* 0x00000058510b7223 */ /* 0x040fe2000000000b */
[----:B------:R-:W-:Y:S01]  /*7c90*/  F2FP.F16.E5M2.UNPACK_B R128, R91.H1 ;  /* 0x0000005bff80723e */ /* 0x000fe200030004ff */
[----:B------:R-:W-:Y:S02]  /*7ca0*/  HADD2.F32 R91, -RZ, R92.H0_H0 ;  /* 0x2000005cff5b7230 */ /* 0x000fe40000004100 */
[C---:B------:R-:W-:Y:S01]  /*7cb0*/  FFMA R12, R81.reuse, R89, R12 ;  /* 0x00000059510c7223 */ /* 0x040fe2000000000c */
[----:B------:R-:W-:Y:S01]  /*7cc0*/  FFMA R13, R81, R90, R13 ;  /* 0x0000005a510d7223 */ /* 0x000fe2000000000d */
[----:B------:R-:W-:Y:S01]  /*7cd0*/  F2FP.SATFINITE.E5M2.F32.PACK_AB_MERGE_C R157, R11, R10, RZ ;  /* 0x0000000a0b9d723e */ /* 0x000fe200048060ff */
[--C-:B------:R-:W-:Y:S01]  /*7ce0*/  HADD2.F32 R125, -RZ, R126.reuse.H0_H0 ;  /* 0x2000007eff7d7230 */ /* 0x100fe20000004100 */
[----:B------:R-:W-:Y:S01]  /*7cf0*/  F2FP.F16.E5M2.UNPACK_B R101, R96 ;  /* 0x00000060ff65723e */ /* 0x000fe200020004ff */
[----:B------:R-:W-:Y:S01]  /*7d00*/  HADD2.F32 R126, -RZ, R126.H1_H1 ;  /* 0x3000007eff7e7230 */ /* 0x000fe20000004100 */
[----:B------:R-:W-:Y:S01]  /*7d10*/  F2FP.SATFINITE.E5M2.F32.PACK_AB_MERGE_C R157, R9, R8, R157 ;  /* 0x00000008099d723e */ /* 0x000fe2000480609d */
[----:B------:R-:W-:Y:S02]  /*7d20*/  HADD2.F32 R83, -RZ, R142.H0_H0 ;  /* 0x2000008eff537230 */ /* 0x000fe40000004100 */
[C---:B------:R-:W-:Y:S01]  /*7d30*/  FMUL R14, R78.reuse, R14 ;  /* 0x0000000e4e0e7220 */ /* 0x040fe20000400000 */
[----:B------:R-:W-:Y:S02]  /*7d40*/  HADD2.F32 R92, -RZ, R92.H1_H1 ;  /* 0x3000005cff5c7230 */ /* 0x000fe40000004100 */
[C---:B------:R-:W-:Y:S01]  /*7d50*/  FMUL R15, R78.reuse, R15 ;  /* 0x0000000f4e0f7220 */ /* 0x040fe20000400000 */
[----:B------:R-:W-:Y:S01]  /*7d60*/  F2FP.F16.E5M2.UNPACK_B R100, R96.H1 ;  /* 0x00000060ff64723e */ /* 0x000fe200030004ff */
[--C-:B------:R-:W-:Y:S02]  /*7d70*/  HADD2.F32 R94, -RZ, R103.reuse.H0_H0 ;  /* 0x20000067ff5e7230 */ /* 0x100fe40000004100 */
[C---:B------:R-:W-:Y:S01]  /*7d80*/  FFMA R14, R81.reuse, R91, R14 ;  /* 0x0000005b510e7223 */ /* 0x040fe2000000000e */
[C---:B------:R-:W-:Y:S01]  /*7d90*/  FFMA R15, R81.reuse, R92, R15 ;  /* 0x0000005c510f7223 */ /* 0x040fe2000000000f */
[C---:B------:R-:W-:Y:S01]  /*7da0*/  FFMA R0, R81.reuse, R93, R0 ;  /* 0x0000005d51007223 */ /* 0x040fe20000000000 */
[----:B------:R-:W-:Y:S01]  /*7db0*/  FFMA R2, R81, R95, R2 ;  /* 0x0000005f51027223 */ /* 0x000fe20000000002 */
[-C--:B------:R-:W-:Y:S01]  /*7dc0*/  F2FP.F16.E5M2.UNPACK_B R102, R97.reuse ;  /* 0x00000061ff66723e */ /* 0x080fe200020004ff */
[----:B------:R-:W-:Y:S01]  /*7dd0*/  HADD2.F32 R96, -RZ, R103.H1_H1 ;  /* 0x30000067ff607230 */ /* 0x000fe20000004100 */
[----:B------:R-:W-:Y:S01]  /*7de0*/  F2FP.SATFINITE.E5M2.F32.PACK_AB_MERGE_C R158, R15, R14, RZ ;  /* 0x0000000e0f9e723e */ /* 0x000fe200048060ff */
[C---:B------:R-:W-:Y:S01]  /*7df0*/  FMUL R3, R78.reuse, R18 ;  /* 0x000000124e037220 */ /* 0x040fe20000400000 */
[----:B------:R-:W-:Y:S01]  /*7e00*/  F2FP.F16.E5M2.UNPACK_B R104, R97.H1 ;  /* 0x00000061ff68723e */ /* 0x000fe200030004ff */
[--C-:B------:R-:W-:Y:S01]  /*7e10*/  HADD2.F32 R97, -RZ, R101.reuse.H0_H0 ;  /* 0x20000065ff617230 */ /* 0x100fe20000004100 */
[----:B------:R-:W-:Y:S01]  /*7e20*/  F2FP.SATFINITE.E5M2.F32.PACK_AB_MERGE_C R158, R13, R12, R158 ;  /* 0x0000000c0d9e723e */ /* 0x000fe2000480609e */
[C---:B------:R-:W-:Y:S01]  /*7e30*/  FFMA R3, R81.reuse, R94, R3 ;  /* 0x0000005e51037223 */ /* 0x040fe20000000003 */
[-C--:B------:R-:W-:Y:S01]  /*7e40*/  F2FP.F16.E5M2.UNPACK_B R106, R98.reuse ;  /* 0x00000062ff6a723e */ /* 0x080fe200020004ff */
[C---:B------:R-:W-:Y:S01]  /*7e50*/  FMUL R19, R78.reuse, R19 ;  /* 0x000000134e137220 */ /* 0x040fe20000400000 */
[----:B------:R-:W-:Y:S01]  /*7e60*/  F2FP.F16.E5M2.UNPACK_B R108, R98.H1 ;  /* 0x00000062ff6c723e */ /* 0x000fe200030004ff */
[----:B------:R-:W-:Y:S01]  /*7e70*/  HADD2.F32 R98, -RZ, R101.H1_H1 ;  /* 0x30000065ff627230 */ /* 0x000fe20000004100 */
[-C--:B------:R-:W-:Y:S01]  /*7e80*/  F2FP.F16.E5M2.UNPACK_B R110, R99.reuse ;  /* 0x00000063ff6e723e */ /* 0x080fe200020004ff */
[----:B------:R-:W-:Y:S01]  /*7e90*/  HADD2.F32 R101, -RZ, R102.H0_H0 ;  /* 0x20000066ff657230 */ /* 0x000fe20000004100 */
[----:B------:R-:W-:Y:S01]  /*7ea0*/  F2FP.F16.E5M2.UNPACK_B R112, R99.H1 ;  /* 0x00000063ff70723e */ /* 0x000fe200030004ff */
[----:B------:R-:W-:Y:S02]  /*7eb0*/  HADD2.F32 R99, -RZ, R100.H0_H0 ;  /* 0x20000064ff637230 */ /* 0x000fe40000004100 */
[C---:B------:R-:W-:Y:S01]  /*7ec0*/  FFMA R19, R81.reuse, R96, R19 ;  /* 0x0000006051137223 */ /* 0x040fe20000000013 */
[C---:B------:R-:W-:Y:S01]  /*7ed0*/  FFMA R16, R81.reuse, R97, R16 ;  /* 0x0000006151107223 */ /* 0x040fe20000000010 */
[----:B------:R-:W-:Y:S01]  /*7ee0*/  FFMA R17, R81, R98, R17 ;  /* 0x0000006251117223 */ /* 0x000fe20000000011 */
[----:B------:R-:W-:Y:S02]  /*7ef0*/  HADD2.F32 R102, -RZ, R102.H1_H1 ;  /* 0x30000066ff667230 */ /* 0x000fe40000004100 */
[----:B------:R-:W-:Y:S01]  /*7f00*/  FMUL R18, R78, R22 ;  /* 0x000000164e127220 */ /* 0x000fe20000400000 */
[----:B------:R-:W-:Y:S01]  /*7f10*/  HADD2.F32 R100, -RZ, R100.H1_H1 ;  /* 0x30000064ff647230 */ /* 0x000fe20000004100 */
[----:B------:R-:W-:Y:S01]  /*7f20*/  F2FP.SATFINITE.E5M2.F32.PACK_AB_MERGE_C R159, R19, R3, RZ ;  /* 0x00000003139f723e */ /* 0x000fe200048060ff */
[--C-:B------:R-:W-:Y:S02]  /*7f30*/  HADD2.F32 R105, -RZ, R106.reuse.H0_H0 ;  /* 0x2000006aff697230 */ /* 0x100fe40000004100 */
[C---:B------:R-:W-:Y:S01]  /*7f40*/  FFMA R18, R81.reuse, R99, R18 ;  /* 0x0000006351127223 */ /* 0x040fe20000000012 */
[----:B------:R-:W-:Y:S01]  /*7f50*/  HADD2.F32 R106, -RZ, R106.H1_H1 ;  /* 0x3000006aff6a7230 */ /* 0x000fe20000004100 */
[----:B------:R-:W-:Y:S01]  /*7f60*/  F2FP.SATFINITE.E5M2.F32.PACK_AB_MERGE_C R159, R2, R0, R159 ;  /* 0x00000000029f723e */ /* 0x000fe2000480609f */
[----:B------:R-:W-:Y:S02]  /*7f70*/  HADD2.F32 R109, -RZ, R110.H0_H0 ;  /* 0x2000006eff6d7230 */ /* 0x000fe40000004100 */
[C---:B------:R-:W-:Y:S01]  /*7f80*/  FMUL R23, R78.reuse, R23 ;  /* 0x000000174e177220 */ /* 0x040fe20000400000 */
[--C-:B------:R-:W-:Y:S02]  /*7f90*/  HADD2.F32 R103, -RZ, R104.reuse.H0_H0 ;  /* 0x20000068ff677230 */ /* 0x100fe40000004100 */
[C---:B------:R-:W-:Y:S01]  /*7fa0*/  FMUL R22, R78.reuse, R26 ;  /* 0x0000001a4e167220 */ /* 0x040fe20000400000 */
[----:B------:R-:W-:Y:S01]  /*7fb0*/  HADD2.F32 R104, -RZ, R104.H1_H1 ;  /* 0x30000068ff687230 */ /* 0x000fe20000004100 */
[----:B------:R1:W-:Y:S01]  /*7fc0*/  STS.128 [R168+UR43+0x2400], R156 ;  /* 0x0024009ca8007988 */ /* 0x0003e20008000c2b */
[C---:B------:R-:W-:Y:S01]  /*7fd0*/  FFMA R23, R81.reuse, R100, R23 ;  /* 0x0000006451177223 */ /* 0x040fe20000000017 */
[C---:B------:R-:W-:Y:S01]  /*7fe0*/  FFMA R20, R81.reuse, R101, R20 ;  /* 0x0000006551147223 */ /* 0x040fe20000000014 */
[C---:B------:R-:W-:Y:S01]  /*7ff0*/  FFMA R21, R81.reuse, R102, R21 ;  /* 0x0000006651157223 */ /* 0x040fe20000000015 */
[----:B------:R-:W-:Y:S01]  /*8000*/  FFMA R22, R81, R103, R22 ;  /* 0x0000006751167223 */ /* 0x000fe20000000016 */
[----:B------:R-:W-:Y:S01]  /*8010*/  HADD2.F32 R110, -RZ, R110.H1_H1 ;  /* 0x3000006eff6e7230 */ /* 0x000fe20000004100 */
[----:B------:R-:W-:Y:S01]  /*8020*/  F2FP.SATFINITE.E5M2.F32.PACK_AB_MERGE_C R160, R23, R18, RZ ;  /* 0x0000001217a0723e */ /* 0x000fe200048060ff */
[C---:B------:R-:W-:Y:S01]  /*8030*/  FMUL R27, R78.reuse, R27 ;  /* 0x0000001b4e1b7220 */ /* 0x040fe20000400000 */
[--C-:B------:R-:W-:Y:S02]  /*8040*/  HADD2.F32 R107, -RZ, R108.reuse.H0_H0 ;  /* 0x2000006cff6b7230 */ /* 0x100fe40000004100 */
[C---:B------:R-:W-:Y:S01]  /*8050*/  FMUL R26, R78.reuse, R30 ;  /* 0x0000001e4e1a7220 */ /* 0x040fe20000400000 */
[----:B------:R-:W-:Y:S01]  /*8060*/  HADD2.F32 R108, -RZ, R108.H1_H1 ;  /* 0x3000006cff6c7230 */ /* 0x000fe20000004100 */
[----:B------:R-:W-:Y:S01]  /*8070*/  F2FP.SATFINITE.E5M2.F32.PACK_AB_MERGE_C R160, R17, R16, R160 ;  /* 0x0000001011a0723e */ /* 0x000fe200048060a0 */
[C---:B------:R-:W-:Y:S01]  /*8080*/  FFMA R27, R81.reuse, R104, R27 ;  /* 0x00000068511b7223 */ /* 0x040fe2000000001b */
[C---:B------:R-:W-:Y:S01]  /*8090*/  FFMA R24, R81.reuse, R105, R24 ;  /* 0x0000006951187223 */ /* 0x040fe20000000018 */
[C---:B------:R-:W-:Y:S01]  /*80a0*/  FFMA R25, R81.reuse, R106, R25 ;  /* 0x0000006a51197223 */ /* 0x040fe20000000019 */
[----:B------:R-:W-:Y:S01]  /*80b0*/  FFMA R26, R81, R107, R26 ;  /* 0x0000006b511a7223 */ /* 0x000fe2000000001a */
[C---:B------:R-:W-:Y:S01]  /*80c0*/  FMUL R31, R78.reuse, R31 ;  /* 0x0000001f4e1f7220 */ /* 0x040fe20000400000 */
[--C-:B------:R-:W-:Y:S01]  /*80d0*/  HADD2.F32 R111, -RZ, R112.reuse.H0_H0 ;  /* 0x20000070ff6f7230 */ /* 0x100fe20000004100 */
[----:B------:R-:W-:Y:S01]  /*80e0*/  F2FP.SATFINITE.E5M2.F32.PACK_AB_MERGE_C R161, R27, R22, RZ ;  /* 0x000000161ba1723e */ /* 0x000fe200048060ff */
[----:B------:R-:W-:Y:S02]  /*80f0*/  HADD2.F32 R112, -RZ, R112.H1_H1 ;  /* 0x30000070ff707230 */ /* 0x000fe40000004100 */
[C---:B------:R-:W-:Y:S01]  /*8100*/  FFMA R31, R81.reuse, R108, R31 ;  /* 0x0000006c511f7223 */ /* 0x040fe2000000001f */
[----:B------:R-:W-:Y:S01]  /*8110*/  FFMA R28, R81, R109, R28 ;  /* 0x0000006d511c7223 */ /* 0x000fe2000000001c */
[----:B------:R-:W-:Y:S01]  /*8120*/  F2FP.SATFINITE.E5M2.F32.PACK_AB_MERGE_C R161, R21, R20, R161 ;  /* 0x0000001415a1723e */ /* 0x000fe200048060a1 */
[----:B------:R-:W-:Y:S01]  /*8130*/  FFMA R29, R81, R110, R29 ;  /* 0x0000006e511d7223 */ /* 0x000fe2000000001d */
[C---:B------:R-:W-:Y:S01]  /*8140*/  FMUL R30, R78.reuse, R34 ;  /* 0x000000224e1e7220 */ /* 0x040fe20000400000 */
[----:B------:R-:W-:Y:S01]  /*8150*/  F2FP.SATFINITE.E5M2.F32.PACK_AB_MERGE_C R162, R31, R26, RZ ;  /* 0x0000001a1fa2723e */ /* 0x000fe200048060ff */
[C---:B------:R-:W-:Y:S01]  /*8160*/  FMUL R35, R78.reuse, R35 ;  /* 0x000000234e237220 */ /* 0x040fe20000400000 */
[--C-:B------:R-:W-:Y:S02]  /*8170*/  HADD2.F32 R115, -RZ, R116.reuse.H0_H0 ;  /* 0x20000074ff737230 */ /* 0x100fe40000004100 */
[----:B------:R-:W-:Y:S01]  /*8180*/  FFMA R30, R81, R111, R30 ;  /* 0x0000006f511e7223 */ /* 0x000fe2000000001e */
[----:B------:R-:W-:Y:S01]  /*8190*/  F2FP.SATFINITE.E5M2.F32.PACK_AB_MERGE_C R162, R25, R24, R162 ;  /* 0x0000001819a2723e */ /* 0x000fe200048060a2 */
[C---:B------:R-:W-:Y:S01]  /*81a0*/  FFMA R35, R81.reuse, R112, R35 ;  /* 0x0000007051237223 */ /* 0x040fe20000000023 */
[C---:B------:R-:W-:Y:S01]  /*81b0*/  FFMA R32, R81.reuse, R113, R32 ;  /* 0x0000007151207223 */ /* 0x040fe20000000020 */
[----:B------:R-:W-:Y:S01]  /*81c0*/  FFMA R33, R81, R114, R33 ;  /* 0x0000007251217223 */ /* 0x000fe20000000021 */
[----:B------:R-:W-:Y:S02]  /*81d0*/  HADD2.F32 R116, -RZ, R116.H1_H1 ;  /* 0x30000074ff747230 */ /* 0x000fe40000004100 */
        /* <DEDUP_REMOVED lines=9> */
[----:B------:R-:W-:Y:S01]  /*8270*/  HADD2.F32 R120, -RZ, R120.H1_H1 ;  /* 0x30000078ff787230 */ /* 0x000fe20000004100 */
[----:B------:R1:W-:Y:S01]  /*8280*/  STS.128 [R178+0x2010], R160 ;  /* 0x002010a0b2007388 */ /* 0x0003e20000000c00 */
[----:B------:R-:W-:Y:S01]  /*8290*/  F2FP.SATFINITE.E5M2.F32.PACK_AB_MERGE_C R184, R39, R34, RZ ;  /* 0x0000002227b8723e */ /* 0x000fe200048060ff */
[C---:B------:R-:W-:Y:S01]  /*82a0*/  FMUL R38, R78.reuse, R42 ;  /* 0x0000002a4e267220 */ /* 0x040fe20000400000 */
[C---:B------:R-:W-:Y:S01]  /*82b0*/  FMUL R43, R78.reuse, R43 ;  /* 0x0000002b4e2b7220 */ /* 0x040fe20000400000 */
[--C-:B------:R-:W-:Y:S01]  /*82c0*/  HADD2.F32 R123, -RZ, R124.reuse.H0_H0 ;  /* 0x2000007cff7b7230 */ /* 0x100fe20000004100 */
[----:B------:R-:W-:Y:S01]  /*82d0*/  F2FP.SATFINITE.E5M2.F32.PACK_AB_MERGE_C R184, R33, R32, R184 ;  /* 0x0000002021b8723e */ /* 0x000fe200048060b8 */
[C---:B------:R-:W-:Y:S01]  /*82e0*/  FFMA R38, R81.reuse, R119, R38 ;  /* 0x0000007751267223 */ /* 0x040fe20000000026 */
        /* <DEDUP_REMOVED lines=12> */
[C---:B------:R-:W-:Y:S01]  /*83b0*/  FFMA R45, R81.reuse, R126, R45 ;  /* 0x0000007e512d7223 */ /* 0x040fe2000000002d */
[----:B------:R-:W-:Y:S02]  /*83c0*/  HADD2.F32 R128, -RZ, R128.H1_H1 ;  /* 0x30000080ff807230 */ /* 0x000fe40000004100 */
[C---:B------:R-:W-:Y:S01]  /*83d0*/  FMUL R46, R78.reuse, R50 ;  /* 0x000000324e2e7220 */ /* 0x040fe20000400000 */
[C---:B------:R-:W-:Y:S01]  /*83e0*/  FMUL R51, R78.reuse, R51 ;  /* 0x000000334e337220 */ /* 0x040fe20000400000 */
[----:B------:R-:W-:Y:S02]  /*83f0*/  HADD2.F32 R132, -RZ, R132.H1_H1 ;  /* 0x30000084ff847230 */ /* 0x000fe40000004100 */
[C---:B------:R-:W-:Y:S01]  /*8400*/  FMUL R50, R78.reuse, R54 ;  /* 0x000000364e327220 */ /* 0x040fe20000400000 */
[C---:B------:R-:W-:Y:S01]  /*8410*/  FFMA R46, R81.reuse, R127, R46 ;  /* 0x0000007f512e7223 */ /* 0x040fe2000000002e */
[C---:B------:R-:W-:Y:S01]  /*8420*/  FFMA R51, R81.reuse, R128, R51 ;  /* 0x0000008051337223 */ /* 0x040fe20000000033 */
[C---:B------:R-:W-:Y:S01]  /*8430*/  FMUL R55, R78.reuse, R55 ;  /* 0x000000374e377220 */ /* 0x040fe20000400000 */
[C---:B------:R-:W-:Y:S01]  /*8440*/  FFMA R48, R81.reuse, R129, R48 ;  /* 0x0000008151307223 */ /* 0x040fe20000000030 */
[C---:B------:R-:W-:Y:S01]  /*8450*/  FFMA R49, R81.reuse, R130, R49 ;  /* 0x0000008251317223 */ /* 0x040fe20000000031 */
[--C-:B------:R-:W-:Y:S02]  /*8460*/  HADD2.F32 R135, -RZ, R136.reuse.H0_H0 ;  /* 0x20000088ff877230 */ /* 0x100fe40000004100 */
[C---:B------:R-:W-:Y:S01]  /*8470*/  FFMA R50, R81.reuse, R131, R50 ;  /* 0x0000008351327223 */ /* 0x040fe20000000032 */
[----:B------:R-:W-:Y:S02]  /*8480*/  HADD2.F32 R136, -RZ, R136.H1_H1 ;  /* 0x30000088ff887230 */ /* 0x000fe40000004100 */
[C---:B------:R-:W-:Y:S01]  /*8490*/  FMUL R54, R78.reuse, R58 ;  /* 0x0000003a4e367220 */ /* 0x040fe20000400000 */
        /* <DEDUP_REMOVED lines=16> */
[----:B------:R-:W-:Y:S01]  /*85a0*/  FFMA R63, R81, R140, R63 ;  /* 0x0000008c513f7223 */ /* 0x000fe2000000003f */
[----:B------:R-:W-:Y:S01]  /*85b0*/  FMUL R67, R78, R67 ;  /* 0x000000434e437220 */ /* 0x000fe20000400000 */
[----:B------:R-:W-:Y:S01]  /*85c0*/  F2FP.SATFINITE.E5M2.F32.PACK_AB_MERGE_C R186, R47, R42, RZ ;  /* 0x0000002a2fba723e */ /* 0x000fe200048060ff */
[----:B------:R-:W-:Y:S01]  /*85d0*/  FFMA R60, R81, R83, R60 ;  /* 0x00000053513c7223 */ /* 0x000fe2000000003c */
[----:B------:R-:W-:Y:S01]  /*85e0*/  F2FP.SATFINITE.E5M2.F32.PACK_AB_MERGE_C R187, R51, R46, RZ ;  /* 0x0000002e33bb723e */ /* 0x000fe200048060ff */
[C---:B------:R-:W-:Y:S01]  /*85f0*/  FFMA R61, R81.reuse, R80, R61 ;  /* 0x00000050513d7223 */ /* 0x040fe2000000003d */
[C---:B------:R-:W-:Y:S01]  /*8600*/  FFMA R62, R81.reuse, R85, R62 ;  /* 0x00000055513e7223 */ /* 0x040fe2000000003e */
[----:B------:R-:W-:Y:S01]  /*8610*/  FFMA R67, R81, R82, R67 ;  /* 0x0000005251437223 */ /* 0x000fe20000000043 */
[----:B------:R-:W-:Y:S02]  /*8620*/  F2FP.SATFINITE.E5M2.F32.PACK_AB_MERGE_C R186, R41, R40, R186 ;  /* 0x0000002829ba723e */ /* 0x000fe400048060ba */
[----:B------:R-:W-:Y:S02]  /*8630*/  F2FP.SATFINITE.E5M2.F32.PACK_AB_MERGE_C R187, R45, R44, R187 ;  /* 0x0000002c2dbb723e */ /* 0x000fe400048060bb */
[----:B------:R-:W-:Y:S02]  /*8640*/  F2FP.SATFINITE.E5M2.F32.PACK_AB_MERGE_C R188, R55, R50, RZ ;  /* 0x0000003237bc723e */ /* 0x000fe400048060ff */
[----:B------:R-:W-:Y:S01]  /*8650*/  F2FP.SATFINITE.E5M2.F32.PACK_AB_MERGE_C R189, R59, R54, RZ ;  /* 0x000000363bbd723e */ /* 0x000fe200048060ff */
[----:B------:R1:W-:Y:S01]  /*8660*/  STS.128 [R177+0x2020], R184 ;  /* 0x002020b8b1007388 */ /* 0x0003e20000000c00 */
[----:B------:R-:W-:Y:S02]  /*8670*/  F2FP.SATFINITE.E5M2.F32.PACK_AB_MERGE_C R190, R63, R58, RZ ;  /* 0x0000003a3fbe723e */ /* 0x000fe400048060ff */
[----:B------:R-:W-:Y:S02]  /*8680*/  F2FP.SATFINITE.E5M2.F32.PACK_AB_MERGE_C R183, R67, R62, RZ ;  /* 0x0000003e43b7723e */ /* 0x000fe400048060ff */
[----:B------:R-:W-:Y:S02]  /*8690*/  F2FP.SATFINITE.E5M2.F32.PACK_AB_MERGE_C R188, R49, R48, R188 ;  /* 0x0000003031bc723e */ /* 0x000fe400048060bc */
[----:B------:R-:W-:Y:S02]  /*86a0*/  F2FP.SATFINITE.E5M2.F32.PACK_AB_MERGE_C R189, R53, R52, R189 ;  /* 0x0000003435bd723e */ /* 0x000fe400048060bd */
[----:B------:R-:W-:Y:S02]  /*86b0*/  F2FP.SATFINITE.E5M2.F32.PACK_AB_MERGE_C R190, R57, R56, R190 ;  /* 0x0000003839be723e */ /* 0x000fe400048060be */
[----:B------:R-:W-:Y:S02]  /*86c0*/  F2FP.SATFINITE.E5M2.F32.PACK_AB_MERGE_C R191, R61, R60, R183 ;  /* 0x0000003c3dbf723e */ /* 0x000fe400048060b7 */
[----:B------:R-:W-:Y:S03]  /*86d0*/  IADD3 R76, PT, PT, R76, 0x1, RZ ;  /* 0x000000014c4c7810 */ /* 0x000fe60007ffe0ff */
[----:B------:R1:W-:Y:S01]  /*86e0*/  STS.128 [R176+0x2030], R188 ;  /* 0x002030bcb0007388 */ /* 0x0003e20000000c00 */
[----:B------:R-:W-:Y:S01]  /*86f0*/  @!PT LDS RZ, [RZ] ;  /* 0x00000000fffff984 */ /* 0x000fe20000000800 */
[----:B------:R-:W-:Y:S01]  /*8700*/  @!PT LDS RZ, [RZ] ;  /* 0x00000000fffff984 */ /* 0x000fe20000000800 */
[----:B------:R-:W-:Y:S01]  /*8710*/  @!PT LDS RZ, [RZ] ;  /* 0x00000000fffff984 */ /* 0x000fe20000000800 */
[----:B------:R-:W-:Y:S01]  /*8720*/  @!PT LDS RZ, [RZ] ;  /* 0x00000000fffff984 */ /* 0x000fe20000000800 */
[----:B------:R3:W-:Y:S07]  /*8730*/  MEMBAR.ALL.CTA ;  /* 0x0000000000007992 */ /* 0x0007ee0000008000 */
[----:B---3--:R-:W3:Y:S02]  /*8740*/  FENCE.VIEW.ASYNC.S ;  /* 0x00000000000073c6 */ /* 0x008ee40000000000 */
[----:B---3--:R-:W-:Y:S06]  /*8750*/  BAR.SYNC.DEFER_BLOCKING 0x1, 0x80 ;  /* 0x0042000000007b1d */ /* 0x008fec0000010000 */
[----:B------:R-:W-:Y:S05]  /*8760*/  @P0 BRA `(.L_x_149) ;  /* 0x0000000000340947 */ /* 0x000fea0003800000 */
[----:B------:R-:W-:Y:S01]  /*8770*/  UIADD3 UR12, UPT, UPT, UR43, 0x2400, URZ ;  /* 0x000024002b0c7890 */ /* 0x000fe2000fffe0ff */
[----:B------:R-:W-:Y:S01]  /*8780*/  R2UR UR9, R164 ;  /* 0x00000000a40972ca */ /* 0x000fe200000e0000 */
[----:B------:R-:W-:Y:S01]  /*8790*/  UIADD3 UR10, UP0, UPT, UR46, 0x680, URZ ;  /* 0x000006802e0a7890 */ /* 0x000fe2000ff1e0ff */
[----:B------:R-:W-:Y:S01]  /*87a0*/  R2UR UR8, R155 ;  /* 0x000000009b0872ca */ /* 0x000fe200000e0000 */
[----:B------:R-:W-:Y:S02]  /*87b0*/  UMOV UR7, UR36 ;  /* 0x0000002400077c82 */ /* 0x000fe40008000000 */
[----:B------:R-:W-:Y:S01]  /*87c0*/  IMAD.U32 R179, RZ, RZ, UR12 ;  /* 0x0000000cffb37e24 */ /* 0x000fe2000f8e00ff */
[----:B------:R-:W-:Y:S04]  /*87d0*/  UIADD3.X UR11, UPT, UPT, URZ, UR47, URZ, UP0, !UPT ;  /* 0x0000002fff0b7290 */ /* 0x000fe800087fe4ff */
[----:B------:R-:W-:Y:S03]  /*87e0*/  R2UR UR4, R179 ;  /* 0x00000000b30472ca */ /* 0x000fe600000e0000 */
[----:B------:R-:W-:Y:S02]  /*87f0*/  USHF.L.U32 UR5, UR9, 0x6, URZ ;  /* 0x0000000609057899 */ /* 0x000fe400080006ff */
[----:B------:R-:W-:Y:S09]  /*8800*/  USHF.L.U32 UR6, UR8, 0x7, URZ ;  /* 0x0000000708067899 */ /* 0x000ff200080006ff */
[----:B------:R3:W-:Y:S01]  /*8810*/  UTMASTG.3D [UR4], [UR10] ;  /* 0x000000040a0073b5 */ /* 0x0007e20008010000 */
[----:B------:R0:W-:Y:S01]  /*8820*/  UTMACMDFLUSH ;  /* 0x00000000000079b7 */ /* 0x0001e20000000000 */
[----:B---3--:R-:W-:Y:S04]  /*8830*/  DEPBAR.LE SB0, 0x0 ;  /* 0x000080000000791a */ /* 0x008fe80000000000 */
.L_x_149:
[----:B------:R-:W-:Y:S05]  /*8840*/  BSYNC.RECONVERGENT B0 ;  /* 0x0000000000007941 */ /* 0x000fea0003800200 */
.L_x_148:
[----:B------:R-:W-:Y:S01]  /*8850*/  BAR.SYNC.DEFER_BLOCKING 0x1, 0x80 ;  /* 0x0042000000007b1d */ /* 0x000fe20000010000 */
[----:B------:R-:W-:Y:S01]  /*8860*/  ISETP.NE.AND P2, PT, R180, RZ, PT ;  /* 0x000000ffb400720c */ /* 0x000fe20003f45270 */
[----:B------:R-:W-:Y:S01]  /*8870*/  IMAD.IADD R164, R75, 0x1, R143 ;  /* 0x000000014ba47824 */ /* 0x000fe200078e028f */
[----:B------:R-:W-:Y:S01]  /*8880*/  ISETP.NE.AND P0, PT, R182, 0x2, PT ;  /* 0x00000002b600780c */ /* 0x000fe20003f05270 */
[----:B------:R-:W-:Y:S01]  /*8890*/  IMAD.IADD R155, R77, 0x1, R154 ;  /* 0x000000014d9b7824 */ /* 0x000fe200078e029a */
[----:B------:R-:W-:Y:S02]  /*88a0*/  ISETP.NE.AND P1, PT, R76, 0x4, PT ;  /* 0x000000044c00780c */ /* 0x000fe40003f25270 */
[----:B------:R-:W-:Y:S02]  /*88b0*/  SEL R3, RZ, 0x1, P0 ;  /* 0x00000001ff037807 */ /* 0x000fe40000000000 */
[----:B------:R-:W-:Y:S02]  /*88c0*/  SEL R0, RZ, 0x1, P1 ;  /* 0x00000001ff007807 */ /* 0x000fe40000800000 */
[----:B------:R-:W-:Y:S02]  /*88d0*/  LOP3.LUT R174, R174, R3, RZ, 0x3c, !PT ;  /* 0x00000003aeae7212 */ /* 0x000fe400078e3cff */
[----:B------:R-:W-:Y:S02]  /*88e0*/  LOP3.LUT R175, R175, R0, RZ, 0x3c, !PT ;  /* 0x00000000afaf7212 */ /* 0x000fe400078e3cff */
[----:B------:R-:W-:Y:S02]  /*88f0*/  @P2 R2UR UR36, R171 ;  /* 0x00000000ab2422ca */ /* 0x000fe400000e0000 */
[----:B------:R-:W-:Y:S02]  /*8900*/  SEL R182, R182, RZ, P0 ;  /* 0x000000ffb6b67207 */ /* 0x000fe40000000000 */
[----:B------:R-:W-:Y:S01]  /*8910*/  SEL R76, R76, RZ, P1 ;  /* 0x000000ff4c4c7207 */ /* 0x000fe20000800000 */
[----:B------:R-:W-:Y:S10]  /*8920*/  @P2 BRA `(.L_x_150) ;  /* 0xffffffdc00742947 */ /* 0x000ff4000383ffff */
[----:B------:R-:W-:Y:S05]  /*8930*/  EXIT ;  /* 0x000000000000794d */ /* 0x000fea0003800000 */
.L_x_25:
[----:B--2---:R2:W4:Y:S02]  /*8940*/  SYNCS.PHASECHK.TRANS64.TRYWAIT P0, [R3+URZ+0x320], R2 ;  /* 0x00032002030075a7 */ /* 0x00452400080011ff */
[----:B----4-:R-:W-:Y:S05]  /*8950*/  @!P0 NANOSLEEP.SYNCS 0x989680 ;  /* 0x009896800000895d */ /* 0x010fea0003900000 */
[----:B------:R-:W4:Y:S02]  /*8960*/  @!P0 SYNCS.PHASECHK.TRANS64 P0, [R3+URZ+0x320], R2 ;  /* 0x00032002030085a7 */ /* 0x000f2400080010ff */
[----:B----4-:R-:W-:Y:S05]  /*8970*/  @!P0 BRA `(.L_x_25) ;  /* 0xfffffffc00f08947 */ /* 0x010fea000383ffff */
[----:B------:R-:W-:Y:S05]  /*8980*/  BRA `(.L_x_151) ;  /* 0xffffff9000bc7947 */ /* 0x000fea000383ffff */
.L_x_28:
[----:B-1----:R-:W-:-:S07]  /*8990*/  MOV R2, UR33 ;  /* 0x0000002100027c02 */ /* 0x002fce0008000f00 */
.L_x_152:
[----:B-1----:R1:W2:Y:S02]  /*89a0*/  SYNCS.PHASECHK.TRANS64.TRYWAIT P0, [R2+URZ+0x148], R5 ;  /* 0x00014805020075a7 */ /* 0x0022a400080011ff */
[----:B--2---:R-:W-:Y:S05]  /*89b0*/  @!P0 NANOSLEEP.SYNCS 0x989680 ;  /* 0x009896800000895d */ /* 0x004fea0003900000 */
[----:B------:R-:W2:Y:S02]  /*89c0*/  @!P0 SYNCS.PHASECHK.TRANS64 P0, [R2+URZ+0x148], R5 ;  /* 0x00014805020085a7 */ /* 0x000ea400080010ff */
[----:B--2---:R-:W-:Y:S05]  /*89d0*/  @!P0 BRA `(.L_x_152) ;  /* 0xfffffffc00f08947 */ /* 0x004fea000383ffff */
[----:B------:R-:W-:Y:S05]  /*89e0*/  BRA `(.L_x_27) ;  /* 0xffffff9400247947 */ /* 0x000fea000383ffff */
.L_x_35:
[----:B-1----:R-:W-:-:S07]  /*89f0*/  MOV R2, UR17 ;  /* 0x0000001100027c02 */ /* 0x002fce0008000f00 */
.L_x_153:
[----:B-1----:R1:W2:Y:S02]  /*8a00*/  SYNCS.PHASECHK.TRANS64.TRYWAIT P0, [R2+URZ+0x148], R5 ;  /* 0x00014805020075a7 */ /* 0x0022a400080011ff */
[----:B--2---:R-:W-:Y:S05]  /*8a10*/  @!P0 NANOSLEEP.SYNCS 0x989680 ;  /* 0x009896800000895d */ /* 0x004fea0003900000 */
[----:B------:R-:W2:Y:S02]  /*8a20*/  @!P0 SYNCS.PHASECHK.TRANS64 P0, [R2+URZ+0x148], R5 ;  /* 0x00014805020085a7 */ /* 0x000ea400080010ff */
[----:B--2---:R-:W-:Y:S05]  /*8a30*/  @!P0 BRA `(.L_x_153) ;  /* 0xfffffffc00f08947 */ /* 0x004fea000383ffff */
[----:B------:R-:W-:Y:S05]  /*8a40*/  BRA `(.L_x_34) ;  /* 0xffffff9400e07947 */ /* 0x000fea000383ffff */
.L_x_40:
[----:B-1----:R1:W2:Y:S02]  /*8a50*/  SYNCS.PHASECHK.TRANS64.TRYWAIT P0, [R2+URZ+0x2b0], R3 ;  /* 0x0002b003020075a7 */ /* 0x0022a400080011ff */
[----:B--2---:R-:W-:Y:S05]  /*8a60*/  @!P0 NANOSLEEP.SYNCS 0x989680 ;  /* 0x009896800000895d */ /* 0x004fea0003900000 */
[----:B------:R-:W2:Y:S02]  /*8a70*/  @!P0 SYNCS.PHASECHK.TRANS64 P0, [R2+URZ+0x2b0], R3 ;  /* 0x0002b003020085a7 */ /* 0x000ea400080010ff */
[----:B--2---:R-:W-:Y:S05]  /*8a80*/  @!P0 BRA `(.L_x_40) ;  /* 0xfffffffc00f08947 */ /* 0x004fea000383ffff */
[----:B------:R-:W-:Y:S05]  /*8a90*/  BRA `(.L_x_154) ;  /* 0xffffff9800847947 */ /* 0x000fea000383ffff */
.L_x_44:
[----:B---3--:R-:W-:-:S07]  /*8aa0*/  MOV R0, UR5 ;  /* 0x0000000500007c02 */ /* 0x008fce0008000f00 */
.L_x_155:
[----:B-1----:R1:W2:Y:S02]  /*8ab0*/  SYNCS.PHASECHK.TRANS64.TRYWAIT P0, [R0+URZ], R3 ;  /* 0x00000003000075a7 */ /* 0x0022a400080011ff */
[----:B--2---:R-:W-:Y:S05]  /*8ac0*/  @!P0 NANOSLEEP.SYNCS 0x989680 ;  /* 0x009896800000895d */ /* 0x004fea0003900000 */
[----:B------:R-:W2:Y:S02]  /*8ad0*/  @!P0 SYNCS.PHASECHK.TRANS64 P0, [R0+URZ], R3 ;  /* 0x00000003000085a7 */ /* 0x000ea400080010ff */
[----:B--2---:R-:W-:Y:S05]  /*8ae0*/  @!P0 BRA `(.L_x_155) ;  /* 0xfffffffc00f08947 */ /* 0x004fea000383ffff */
[----:B------:R-:W-:Y:S05]  /*8af0*/  BRA `(.L_x_156) ;  /* 0xffffff9c00f47947 */ /* 0x000fea000383ffff */
.L_x_45:
[----:B---3--:R-:W-:-:S07]  /*8b00*/  MOV R0, UR5 ;  /* 0x0000000500007c02 */ /* 0x008fce0008000f00 */
.L_x_157:
[----:B-1----:R1:W2:Y:S02]  /*8b10*/  SYNCS.PHASECHK.TRANS64.TRYWAIT P0, [R0+URZ], R3 ;  /* 0x00000003000075a7 */ /* 0x0022a400080011ff */
[----:B--2---:R-:W-:Y:S05]  /*8b20*/  @!P0 NANOSLEEP.SYNCS 0x989680 ;  /* 0x009896800000895d */ /* 0x004fea0003900000 */
[----:B------:R-:W2:Y:S02]  /*8b30*/  @!P0 SYNCS.PHASECHK.TRANS64 P0, [R0+URZ], R3 ;  /* 0x00000003000085a7 */ /* 0x000ea400080010ff */
[----:B--2---:R-:W-:Y:S05]  /*8b40*/  @!P0 BRA `(.L_x_157) ;  /* 0xfffffffc00f08947 */ /* 0x004fea000383ffff */
[----:B------:R-:W-:Y:S05]  /*8b50*/  BRA `(.L_x_158) ;  /* 0xffffffa000007947 */ /* 0x000fea000383ffff */
.L_x_46:
[----:B---3--:R-:W-:-:S07]  /*8b60*/  MOV R0, UR5 ;  /* 0x0000000500007c02 */ /* 0x008fce0008000f00 */
.L_x_159:
[----:B-1----:R1:W2:Y:S02]  /*8b70*/  SYNCS.PHASECHK.TRANS64.TRYWAIT P0, [R0+URZ], R3 ;  /* 0x00000003000075a7 */ /* 0x0022a400080011ff */
[----:B--2---:R-:W-:Y:S05]  /*8b80*/  @!P0 NANOSLEEP.SYNCS 0x989680 ;  /* 0x009896800000895d */ /* 0x004fea0003900000 */
[----:B------:R-:W2:Y:S02]  /*8b90*/  @!P0 SYNCS.PHASECHK.TRANS64 P0, [R0+URZ], R3 ;  /* 0x00000003000085a7 */ /* 0x000ea400080010ff */
[----:B--2---:R-:W-:Y:S05]  /*8ba0*/  @!P0 BRA `(.L_x_159) ;  /* 0xfffffffc00f08947 */ /* 0x004fea000383ffff */
[----:B------:R-:W-:Y:S05]  /*8bb0*/  BRA `(.L_x_160) ;  /* 0xffffffa0000c7947 */ /* 0x000fea000383ffff */
.L_x_47:
[----:B---3--:R-:W-:-:S07]  /*8bc0*/  MOV R0, UR5 ;  /* 0x0000000500007c02 */ /* 0x008fce0008000f00 */
.L_x_161:
[----:B-1----:R1:W2:Y:S02]  /*8bd0*/  SYNCS.PHASECHK.TRANS64.TRYWAIT P0, [R0+URZ], R3 ;  /* 0x00000003000075a7 */ /* 0x0022a400080011ff */
[----:B--2---:R-:W-:Y:S05]  /*8be0*/  @!P0 NANOSLEEP.SYNCS 0x989680 ;  /* 0x009896800000895d */ /* 0x004fea0003900000 */
[----:B------:R-:W2:Y:S02]  /*8bf0*/  @!P0 SYNCS.PHASECHK.TRANS64 P0, [R0+URZ], R3 ;  /* 0x00000003000085a7 */ /* 0x000ea400080010ff */
[----:B--2---:R-:W-:Y:S05]  /*8c00*/  @!P0 BRA `(.L_x_161) ;  /* 0xfffffffc00f08947 */ /* 0x004fea000383ffff */
[----:B------:R-:W-:Y:S05]  /*8c10*/  BRA `(.L_x_162) ;  /* 0xffffffa000187947 */ /* 0x000fea000383ffff */
.L_x_48:
[----:B---3--:R-:W-:-:S07]  /*8c20*/  MOV R0, UR5 ;  /* 0x0000000500007c02 */ /* 0x008fce0008000f00 */
.L_x_163:
[----:B-1----:R1:W2:Y:S02]  /*8c30*/  SYNCS.PHASECHK.TRANS64.TRYWAIT P0, [R0+URZ], R3 ;  /* 0x00000003000075a7 */ /* 0x0022a400080011ff */
[----:B--2---:R-:W-:Y:S05]  /*8c40*/  @!P0 NANOSLEEP.SYNCS 0x989680 ;  /* 0x009896800000895d */ /* 0x004fea0003900000 */
[----:B------:R-:W2:Y:S02]  /*8c50*/  @!P0 SYNCS.PHASECHK.TRANS64 P0, [R0+URZ], R3 ;  /* 0x00000003000085a7 */ /* 0x000ea400080010ff */
[----:B--2---:R-:W-:Y:S05]  /*8c60*/  @!P0 BRA `(.L_x_163) ;  /* 0xfffffffc00f08947 */ /* 0x004fea000383ffff */
[----:B------:R-:W-:Y:S05]  /*8c70*/  BRA `(.L_x_164) ;  /* 0xffffffa000247947 */ /* 0x000fea000383ffff */
.L_x_49:
[----:B---3--:R-:W-:-:S07]  /*8c80*/  MOV R0, UR5 ;  /* 0x0000000500007c02 */ /* 0x008fce0008000f00 */
.L_x_165:
[----:B-1----:R1:W2:Y:S02]  /*8c90*/  SYNCS.PHASECHK.TRANS64.TRYWAIT P0, [R0+URZ], R3 ;  /* 0x00000003000075a7 */ /* 0x0022a400080011ff */
[----:B--2---:R-:W-:Y:S05]  /*8ca0*/  @!P0 NANOSLEEP.SYNCS 0x989680 ;  /* 0x009896800000895d */ /* 0x004fea0003900000 */
[----:B------:R-:W2:Y:S02]  /*8cb0*/  @!P0 SYNCS.PHASECHK.TRANS64 P0, [R0+URZ], R3 ;  /* 0x00000003000085a7 */ /* 0x000ea400080010ff */
[----:B--2---:R-:W-:Y:S05]  /*8cc0*/  @!P0 BRA `(.L_x_165) ;  /* 0xfffffffc00f08947 */ /* 0x004fea000383ffff */
[----:B------:R-:W-:Y:S05]  /*8cd0*/  BRA `(.L_x_166) ;  /* 0xffffffa000307947 */ /* 0x000fea000383ffff */
.L_x_50:
[----:B---3--:R-:W-:-:S07]  /*8ce0*/  MOV R0, UR5 ;  /* 0x0000000500007c02 */ /* 0x008fce0008000f00 */
.L_x_167:
[----:B-1----:R1:W2:Y:S02]  /*8cf0*/  SYNCS.PHASECHK.TRANS64.TRYWAIT P0, [R0+URZ], R3 ;  /* 0x00000003000075a7 */ /* 0x0022a400080011ff */
[----:B--2---:R-:W-:Y:S05]  /*8d00*/  @!P0 NANOSLEEP.SYNCS 0x989680 ;  /* 0x009896800000895d */ /* 0x004fea0003900000 */
[----:B------:R-:W2:Y:S02]  /*8d10*/  @!P0 SYNCS.PHASECHK.TRANS64 P0, [R0+URZ], R3 ;  /* 0x00000003000085a7 */ /* 0x000ea400080010ff */
[----:B--2---:R-:W-:Y:S05]  /*8d20*/  @!P0 BRA `(.L_x_167) ;  /* 0xfffffffc00f08947 */ /* 0x004fea000383ffff */
[----:B------:R-:W-:Y:S05]  /*8d30*/  BRA `(.L_x_168) ;  /* 0xffffffa0003c7947 */ /* 0x000fea000383ffff */
.L_x_51:
[----:B---3--:R-:W-:-:S07]  /*8d40*/  MOV R0, UR5 ;  /* 0x0000000500007c02 */ /* 0x008fce0008000f00 */
.L_x_169:
[----:B-1----:R1:W2:Y:S02]  /*8d50*/  SYNCS.PHASECHK.TRANS64.TRYWAIT P0, [R0+URZ], R3 ;  /* 0x00000003000075a7 */ /* 0x0022a400080011ff */
[----:B--2---:R-:W-:Y:S05]  /*8d60*/  @!P0 NANOSLEEP.SYNCS 0x989680 ;  /* 0x009896800000895d */ /* 0x004fea0003900000 */
[----:B------:R-:W2:Y:S02]  /*8d70*/  @!P0 SYNCS.PHASECHK.TRANS64 P0, [R0+URZ], R3 ;  /* 0x00000003000085a7 */ /* 0x000ea400080010ff */
[----:B--2---:R-:W-:Y:S05]  /*8d80*/  @!P0 BRA `(.L_x_169) ;  /* 0xfffffffc00f08947 */ /* 0x004fea000383ffff */
[----:B------:R-:W-:Y:S05]  /*8d90*/  BRA `(.L_x_170) ;  /* 0xffffffa000487947 */ /* 0x000fea000383ffff */
.L_x_52:
[----:B---3--:R-:W-:-:S07]  /*8da0*/  MOV R0, UR5 ;  /* 0x0000000500007c02 */ /* 0x008fce0008000f00 */
.L_x_171:
[----:B-1----:R1:W2:Y:S02]  /*8db0*/  SYNCS.PHASECHK.TRANS64.TRYWAIT P0, [R0+URZ], R3 ;  /* 0x00000003000075a7 */ /* 0x0022a400080011ff */
[----:B--2---:R-:W-:Y:S05]  /*8dc0*/  @!P0 NANOSLEEP.SYNCS 0x989680 ;  /* 0x009896800000895d */ /* 0x004fea0003900000 */
[----:B------:R-:W2:Y:S02]  /*8dd0*/  @!P0 SYNCS.PHASECHK.TRANS64 P0, [R0+URZ], R3 ;  /* 0x00000003000085a7 */ /* 0x000ea400080010ff */
[----:B--2---:R-:W-:Y:S05]  /*8de0*/  @!P0 BRA `(.L_x_171) ;  /* 0xfffffffc00f08947 */ /* 0x004fea000383ffff */
[----:B------:R-:W-:Y:S05]  /*8df0*/  BRA `(.L_x_172) ;  /* 0xffffffa000547947 */ /* 0x000fea000383ffff */
.L_x_53:
[----:B---3--:R-:W-:-:S07]  /*8e00*/  MOV R0, UR5 ;  /* 0x0000000500007c02 */ /* 0x008fce0008000f00 */
.L_x_173:
[----:B-1----:R1:W2:Y:S02]  /*8e10*/  SYNCS.PHASECHK.TRANS64.TRYWAIT P0, [R0+URZ], R3 ;  /* 0x00000003000075a7 */ /* 0x0022a400080011ff */
[----:B--2---:R-:W-:Y:S05]  /*8e20*/  @!P0 NANOSLEEP.SYNCS 0x989680 ;  /* 0x009896800000895d */ /* 0x004fea0003900000 */
[----:B------:R-:W2:Y:S02]  /*8e30*/  @!P0 SYNCS.PHASECHK.TRANS64 P0, [R0+URZ], R3 ;  /* 0x00000003000085a7 */ /* 0x000ea400080010ff */
[----:B--2---:R-:W-:Y:S05]  /*8e40*/  @!P0 BRA `(.L_x_173) ;  /* 0xfffffffc00f08947 */ /* 0x004fea000383ffff */
[----:B------:R-:W-:Y:S05]  /*8e50*/  BRA `(.L_x_174) ;  /* 0xffffffa000607947 */ /* 0x000fea000383ffff */
.L_x_54:
[----:B---3--:R-:W-:-:S07]  /*8e60*/  MOV R0, UR5 ;  /* 0x0000000500007c02 */ /* 0x008fce0008000f00 */
.L_x_175:
[----:B-1----:R1:W2:Y:S02]  /*8e70*/  SYNCS.PHASECHK.TRANS64.TRYWAIT P0, [R0+URZ], R3 ;  /* 0x00000003000075a7 */ /* 0x0022a400080011ff */
[----:B--2---:R-:W-:Y:S05]  /*8e80*/  @!P0 NANOSLEEP.SYNCS 0x989680 ;  /* 0x009896800000895d */ /* 0x004fea0003900000 */
[----:B------:R-:W2:Y:S02]  /*8e90*/  @!P0 SYNCS.PHASECHK.TRANS64 P0, [R0+URZ], R3 ;  /* 0x00000003000085a7 */ /* 0x000ea400080010ff */
[----:B--2---:R-:W-:Y:S05]  /*8ea0*/  @!P0 BRA `(.L_x_175) ;  /* 0xfffffffc00f08947 */ /* 0x004fea000383ffff */
[----:B------:R-:W-:Y:S05]  /*8eb0*/  BRA `(.L_x_176) ;  /* 0xffffffa0006c7947 */ /* 0x000fea000383ffff */
.L_x_55:
[----:B---3--:R-:W-:-:S07]  /*8ec0*/  MOV R0, UR5 ;  /* 0x0000000500007c02 */ /* 0x008fce0008000f00 */
.L_x_177:
[----:B-1----:R1:W2:Y:S02]  /*8ed0*/  SYNCS.PHASECHK.TRANS64.TRYWAIT P0, [R0+URZ], R3 ;  /* 0x00000003000075a7 */ /* 0x0022a400080011ff */
[----:B--2---:R-:W-:Y:S05]  /*8ee0*/  @!P0 NANOSLEEP.SYNCS 0x989680 ;  /* 0x009896800000895d */ /* 0x004fea0003900000 */
[----:B------:R-:W2:Y:S02]  /*8ef0*/  @!P0 SYNCS.PHASECHK.TRANS64 P0, [R0+URZ], R3 ;  /* 0x00000003000085a7 */ /* 0x000ea400080010ff */
[----:B--2---:R-:W-:Y:S05]  /*8f00*/  @!P0 BRA `(.L_x_177) ;  /* 0xfffffffc00f08947 */ /* 0x004fea000383ffff */
[----:B------:R-:W-:Y:S05]  /*8f10*/  BRA `(.L_x_178) ;  /* 0xffffffa000787947 */ /* 0x000fea000383ffff */
.L_x_56:
[----:B---3--:R-:W-:-:S07]  /*8f20*/  MOV R0, UR5 ;  /* 0x0000000500007c02 */ /* 0x008fce0008000f00 */
.L_x_179:
[----:B-1----:R1:W2:Y:S02]  /*8f30*/  SYNCS.PHASECHK.TRANS64.TRYWAIT P0, [R0+URZ], R3 ;  /* 0x00000003000075a7 */ /* 0x0022a400080011ff */
[----:B--2---:R-:W-:Y:S05]  /*8f40*/  @!P0 NANOSLEEP.SYNCS 0x989680 ;  /* 0x009896800000895d */ /* 0x004fea0003900000 */
[----:B------:R-:W2:Y:S02]  /*8f50*/  @!P0 SYNCS.PHASECHK.TRANS64 P0, [R0+URZ], R3 ;  /* 0x00000003000085a7 */ /* 0x000ea400080010ff */
[----:B--2---:R-:W-:Y:S05]  /*8f60*/  @!P0 BRA `(.L_x_179) ;  /* 0xfffffffc00f08947 */ /* 0x004fea000383ffff */
[----:B------:R-:W-:Y:S05]  /*8f70*/  BRA `(.L_x_180) ;  /* 0xffffffa000847947 */ /* 0x000fea000383ffff */
.L_x_57:
[----:B---3--:R-:W-:-:S07]  /*8f80*/  MOV R0, UR5 ;  /* 0x0000000500007c02 */ /* 0x008fce0008000f00 */
.L_x_181:
[----:B-1----:R1:W2:Y:S02]  /*8f90*/  SYNCS.PHASECHK.TRANS64.TRYWAIT P0, [R0+URZ], R3 ;  /* 0x00000003000075a7 */ /* 0x0022a400080011ff */
[----:B--2---:R-:W-:Y:S05]  /*8fa0*/  @!P0 NANOSLEEP.SYNCS 0x989680 ;  /* 0x009896800000895d */ /* 0x004fea0003900000 */
[----:B------:R-:W2:Y:S02]  /*8fb0*/  @!P0 SYNCS.PHASECHK.TRANS64 P0, [R0+URZ], R3 ;  /* 0x00000003000085a7 */ /* 0x000ea400080010ff */
[----:B--2---:R-:W-:Y:S05]  /*8fc0*/  @!P0 BRA `(.L_x_181) ;  /* 0xfffffffc00f08947 */ /* 0x004fea000383ffff */
[----:B------:R-:W-:Y:S05]  /*8fd0*/  BRA `(.L_x_182) ;  /* 0xffffffa000907947 */ /* 0x000fea000383ffff */
.L_x_58:
[----:B---3--:R-:W-:-:S07]  /*8fe0*/  MOV R0, UR5 ;  /* 0x0000000500007c02 */ /* 0x008fce0008000f00 */
.L_x_183:
[----:B-1----:R1:W2:Y:S02]  /*8ff0*/  SYNCS.PHASECHK.TRANS64.TRYWAIT P0, [R0+URZ], R3 ;  /* 0x00000003000075a7 */ /* 0x0022a400080011ff */
[----:B--2---:R-:W-:Y:S05]  /*9000*/  @!P0 NANOSLEEP.SYNCS 0x989680 ;  /* 0x009896800000895d */ /* 0x004fea0003900000 */
[----:B------:R-:W2:Y:S02]  /*9010*/  @!P0 SYNCS.PHASECHK.TRANS64 P0, [R0+URZ], R3 ;  /* 0x00000003000085a7 */ /* 0x000ea400080010ff */
[----:B--2---:R-:W-:Y:S05]  /*9020*/  @!P0 BRA `(.L_x_183) ;  /* 0xfffffffc00f08947 */ /* 0x004fea000383ffff */
[----:B------:R-:W-:Y:S05]  /*9030*/  BRA `(.L_x_184) ;  /* 0xffffffa0009c7947 */ /* 0x000fea000383ffff */
.L_x_59:
[----:B---3--:R-:W-:-:S07]  /*9040*/  MOV R0, UR5 ;  /* 0x0000000500007c02 */ /* 0x008fce0008000f00 */
.L_x_185:
[----:B-1----:R1:W2:Y:S02]  /*9050*/  SYNCS.PHASECHK.TRANS64.TRYWAIT P0, [R0+URZ], R3 ;  /* 0x00000003000075a7 */ /* 0x0022a400080011ff */
[----:B--2---:R-:W-:Y:S05]  /*9060*/  @!P0 NANOSLEEP.SYNCS 0x989680 ;  /* 0x009896800000895d */ /* 0x004fea0003900000 */
[----:B------:R-:W2:Y:S02]  /*9070*/  @!P0 SYNCS.PHASECHK.TRANS64 P0, [R0+URZ], R3 ;  /* 0x00000003000085a7 */ /* 0x000ea400080010ff */
[----:B--2---:R-:W-:Y:S05]  /*9080*/  @!P0 BRA `(.L_x_185) ;  /* 0xfffffffc00f08947 */ /* 0x004fea000383ffff */
[----:B------:R-:W-:Y:S05]  /*9090*/  BRA `(.L_x_186) ;  /* 0xffffffa000a87947 */ /* 0x000fea000383ffff */
.L_x_60:
[----:B---3--:R-:W-:-:S07]  /*90a0*/  MOV R0, UR5 ;  /* 0x0000000500007c02 */ /* 0x008fce0008000f00 */
.L_x_187:
[----:B-1----:R1:W2:Y:S02]  /*90b0*/  SYNCS.PHASECHK.TRANS64.TRYWAIT P0, [R0+URZ], R3 ;  /* 0x00000003000075a7 */ /* 0x0022a400080011ff */
[----:B--2---:R-:W-:Y:S05]  /*90c0*/  @!P0 NANOSLEEP.SYNCS 0x989680 ;  /* 0x009896800000895d */ /* 0x004fea0003900000 */
[----:B------:R-:W2:Y:S02]  /*90d0*/  @!P0 SYNCS.PHASECHK.TRANS64 P0, [R0+URZ], R3 ;  /* 0x00000003000085a7 */ /* 0x000ea400080010ff */
[----:B--2---:R-:W-:Y:S05]  /*90e0*/  @!P0 BRA `(.L_x_187) ;  /* 0xfffffffc00f08947 */ /* 0x004fea000383ffff */
[----:B------:R-:W-:Y:S05]  /*90f0*/  BRA `(.L_x_188) ;  /* 0xffffffa000b47947 */ /* 0x000fea000383ffff */
.L_x_61:
[----:B---3--:R-:W-:-:S07]  /*9100*/  MOV R0, UR5 ;  /* 0x0000000500007c02 */ /* 0x008fce0008000f00 */
.L_x_189:
[----:B-1----:R1:W2:Y:S02]  /*9110*/  SYNCS.PHASECHK.TRANS64.TRYWAIT P0, [R0+URZ], R3 ;  /* 0x00000003000075a7 */ /* 0x0022a400080011ff */
[----:B--2---:R-:W-:Y:S05]  /*9120*/  @!P0 NANOSLEEP.SYNCS 0x989680 ;  /* 0x009896800000895d */ /* 0x004fea0003900000 */
[----:B------:R-:W2:Y:S02]  /*9130*/  @!P0 SYNCS.PHASECHK.TRANS64 P0, [R0+URZ], R3 ;  /* 0x00000003000085a7 */ /* 0x000ea400080010ff */
[----:B--2---:R-:W-:Y:S05]  /*9140*/  @!P0 BRA `(.L_x_189) ;  /* 0xfffffffc00f08947 */ /* 0x004fea000383ffff */
[----:B------:R-:W-:Y:S05]  /*9150*/  BRA `(.L_x_190) ;  /* 0xffffffa000c07947 */ /* 0x000fea000383ffff */
.L_x_62:
[----:B---3--:R-:W-:-:S07]  /*9160*/  MOV R0, UR5 ;  /* 0x0000000500007c02 */ /* 0x008fce0008000f00 */
.L_x_191:
[----:B-1----:R1:W2:Y:S02]  /*9170*/  SYNCS.PHASECHK.TRANS64.TRYWAIT P0, [R0+URZ], R3 ;  /* 0x00000003000075a7 */ /* 0x0022a400080011ff */
[----:B--2---:R-:W-:Y:S05]  /*9180*/  @!P0 NANOSLEEP.SYNCS 0x989680 ;  /* 0x009896800000895d */ /* 0x004fea0003900000 */
[----:B------:R-:W2:Y:S02]  /*9190*/  @!P0 SYNCS.PHASECHK.TRANS64 P0, [R0+URZ], R3 ;  /* 0x00000003000085a7 */ /* 0x000ea400080010ff */
[----:B--2---:R-:W-:Y:S05]  /*91a0*/  @!P0 BRA `(.L_x_191) ;  /* 0xfffffffc00f08947 */ /* 0x004fea000383ffff */
[----:B------:R-:W-:Y:S05]  /*91b0*/  BRA `(.L_x_192) ;  /* 0xffffffa000cc7947 */ /* 0x000fea000383ffff */
.L_x_63:
[----:B---3--:R-:W-:-:S07]  /*91c0*/  MOV R0, UR5 ;  /* 0x0000000500007c02 */ /* 0x008fce0008000f00 */
.L_x_193:
[----:B-1----:R1:W2:Y:S02]  /*91d0*/  SYNCS.PHASECHK.TRANS64.TRYWAIT P0, [R0+URZ], R3 ;  /* 0x00000003000075a7 */ /* 0x0022a400080011ff */
[----:B--2---:R-:W-:Y:S05]  /*91e0*/  @!P0 NANOSLEEP.SYNCS 0x989680 ;  /* 0x009896800000895d */ /* 0x004fea0003900000 */
[----:B------:R-:W2:Y:S02]  /*91f0*/  @!P0 SYNCS.PHASECHK.TRANS64 P0, [R0+URZ], R3 ;  /* 0x00000003000085a7 */ /* 0x000ea400080010ff */
[----:B--2---:R-:W-:Y:S05]  /*9200*/  @!P0 BRA `(.L_x_193) ;  /* 0xfffffffc00f08947 */ /* 0x004fea000383ffff */
[----:B------:R-:W-:Y:S05]  /*9210*/  BRA `(.L_x_194) ;  /* 0xffffffa000d87947 */ /* 0x000fea000383ffff */
.L_x_64:
[----:B---3--:R-:W-:-:S07]  /*9220*/  MOV R0, UR5 ;  /* 0x0000000500007c02 */ /* 0x008fce0008000f00 */
.L_x_195:
[----:B-1----:R1:W2:Y:S02]  /*9230*/  SYNCS.PHASECHK.TRANS64.TRYWAIT P0, [R0+URZ], R3 ;  /* 0x00000003000075a7 */ /* 0x0022a400080011ff */
[----:B--2---:R-:W-:Y:S05]  /*9240*/  @!P0 NANOSLEEP.SYNCS 0x989680 ;  /* 0x009896800000895d */ /* 0x004fea0003900000 */
[----:B------:R-:W2:Y:S02]  /*9250*/  @!P0 SYNCS.PHASECHK.TRANS64 P0, [R0+URZ], R3 ;  /* 0x00000003000085a7 */ /* 0x000ea400080010ff */
[----:B--2---:R-:W-:Y:S05]  /*9260*/  @!P0 BRA `(.L_x_195) ;  /* 0xfffffffc00f08947 */ /* 0x004fea000383ffff */
[----:B------:R-:W-:Y:S05]  /*9270*/  BRA `(.L_x_196) ;  /* 0xffffffa000e47947 */ /* 0x000fea000383ffff */
.L_x_65:
[----:B---3--:R-:W-:-:S07]  /*9280*/  MOV R0, UR5 ;  /* 0x0000000500007c02 */ /* 0x008fce0008000f00 */
.L_x_197:
[----:B-1----:R1:W2:Y:S02]  /*9290*/  SYNCS.PHASECHK.TRANS64.TRYWAIT P0, [R0+URZ], R3 ;  /* 0x00000003000075a7 */ /* 0x0022a400080011ff */
[----:B--2---:R-:W-:Y:S05]  /*92a0*/  @!P0 NANOSLEEP.SYNCS 0x989680 ;  /* 0x009896800000895d */ /* 0x004fea0003900000 */
[----:B------:R-:W2:Y:S02]  /*92b0*/  @!P0 SYNCS.PHASECHK.TRANS64 P0, [R0+URZ], R3 ;  /* 0x00000003000085a7 */ /* 0x000ea400080010ff */
[----:B--2---:R-:W-:Y:S05]  /*92c0*/  @!P0 BRA `(.L_x_197) ;  /* 0xfffffffc00f08947 */ /* 0x004fea000383ffff */
[----:B------:R-:W-:Y:S05]  /*92d0*/  BRA `(.L_x_198) ;  /* 0xffffffa000f07947 */ /* 0x000fea000383ffff */
.L_x_66:
[----:B---3--:R-:W-:-:S07]  /*92e0*/  MOV R0, UR5 ;  /* 0x0000000500007c02 */ /* 0x008fce0008000f00 */
.L_x_199:
[----:B-1----:R1:W2:Y:S02]  /*92f0*/  SYNCS.PHASECHK.TRANS64.TRYWAIT P0, [R0+URZ], R3 ;  /* 0x00000003000075a7 */ /* 0x0022a400080011ff */
[----:B--2---:R-:W-:Y:S05]  /*9300*/  @!P0 NANOSLEEP.SYNCS 0x989680 ;  /* 0x009896800000895d */ /* 0x004fea0003900000 */
[----:B------:R-:W2:Y:S02]  /*9310*/  @!P0 SYNCS.PHASECHK.TRANS64 P0, [R0+URZ], R3 ;  /* 0x00000003000085a7 */ /* 0x000ea400080010ff */
[----:B--2---:R-:W-:Y:S05]  /*9320*/  @!P0 BRA `(.L_x_199) ;  /* 0xfffffffc00f08947 */ /* 0x004fea000383ffff */
[----:B------:R-:W-:Y:S05]  /*9330*/  BRA `(.L_x_200) ;  /* 0xffffffa000fc7947 */ /* 0x000fea000383ffff */
.L_x_67:
[----:B---3--:R-:W-:-:S07]  /*9340*/  MOV R0, UR5 ;  /* 0x0000000500007c02 */ /* 0x008fce0008000f00 */
.L_x_201:
[----:B-1----:R1:W2:Y:S02]  /*9350*/  SYNCS.PHASECHK.TRANS64.TRYWAIT P0, [R0+URZ], R3 ;  /* 0x00000003000075a7 */ /* 0x0022a400080011ff */
[----:B--2---:R-:W-:Y:S05]  /*9360*/  @!P0 NANOSLEEP.SYNCS 0x989680 ;  /* 0x009896800000895d */ /* 0x004fea0003900000 */
[----:B------:R-:W2:Y:S02]  /*9370*/  @!P0 SYNCS.PHASECHK.TRANS64 P0, [R0+URZ], R3 ;  /* 0x00000003000085a7 */ /* 0x000ea400080010ff */
[----:B--2---:R-:W-:Y:S05]  /*9380*/  @!P0 BRA `(.L_x_201) ;  /* 0xfffffffc00f08947 */ /* 0x004fea000383ffff */
[----:B------:R-:W-:Y:S05]  /*9390*/  BRA `(.L_x_202) ;  /* 0xffffffa400087947 */ /* 0x000fea000383ffff */
.L_x_68:
[----:B---3--:R-:W-:-:S07]  /*93a0*/  MOV R0, UR5 ;  /* 0x0000000500007c02 */ /* 0x008fce0008000f00 */
.L_x_203:
[----:B-1----:R1:W2:Y:S02]  /*93b0*/  SYNCS.PHASECHK.TRANS64.TRYWAIT P0, [R0+URZ], R3 ;  /* 0x00000003000075a7 */ /* 0x0022a400080011ff */
[----:B--2---:R-:W-:Y:S05]  /*93c0*/  @!P0 NANOSLEEP.SYNCS 0x989680 ;  /* 0x009896800000895d */ /* 0x004fea0003900000 */
[----:B------:R-:W2:Y:S02]  /*93d0*/  @!P0 SYNCS.PHASECHK.TRANS64 P0, [R0+URZ], R3 ;  /* 0x00000003000085a7 */ /* 0x000ea400080010ff */
[----:B--2---:R-:W-:Y:S05]  /*93e0*/  @!P0 BRA `(.L_x_203) ;  /* 0xfffffffc00f08947 */ /* 0x004fea000383ffff */
[----:B------:R-:W-:Y:S05]  /*93f0*/  BRA `(.L_x_204) ;  /* 0xffffffa400147947 */ /* 0x000fea000383ffff */
.L_x_69:
[----:B---3--:R-:W-:-:S07]  /*9400*/  MOV R0, UR5 ;  /* 0x0000000500007c02 */ /* 0x008fce0008000f00 */
.L_x_205:
[----:B-1----:R1:W2:Y:S02]  /*9410*/  SYNCS.PHASECHK.TRANS64.TRYWAIT P0, [R0+URZ], R3 ;  /* 0x00000003000075a7 */ /* 0x0022a400080011ff */
[----:B--2---:R-:W-:Y:S05]  /*9420*/  @!P0 NANOSLEEP.SYNCS 0x989680 ;  /* 0x009896800000895d */ /* 0x004fea0003900000 */
[----:B------:R-:W2:Y:S02]  /*9430*/  @!P0 SYNCS.PHASECHK.TRANS64 P0, [R0+URZ], R3 ;  /* 0x00000003000085a7 */ /* 0x000ea400080010ff */
[----:B--2---:R-:W-:Y:S05]  /*9440*/  @!P0 BRA `(.L_x_205) ;  /* 0xfffffffc00f08947 */ /* 0x004fea000383ffff */
[----:B------:R-:W-:Y:S05]  /*9450*/  BRA `(.L_x_206) ;  /* 0xffffffa400207947 */ /* 0x000fea000383ffff */
.L_x_70:
[----:B---3--:R-:W-:-:S07]  /*9460*/  MOV R0, UR5 ;  /* 0x0000000500007c02 */ /* 0x008fce0008000f00 */
.L_x_207:
[----:B-1----:R1:W2:Y:S02]  /*9470*/  SYNCS.PHASECHK.TRANS64.TRYWAIT P0, [R0+URZ], R3 ;  /* 0x00000003000075a7 */ /* 0x0022a400080011ff */
[----:B--2---:R-:W-:Y:S05]  /*9480*/  @!P0 NANOSLEEP.SYNCS 0x989680 ;  /* 0x009896800000895d */ /* 0x004fea0003900000 */
[----:B------:R-:W2:Y:S02]  /*9490*/  @!P0 SYNCS.PHASECHK.TRANS64 P0, [R0+URZ], R3 ;  /* 0x00000003000085a7 */ /* 0x000ea400080010ff */
[----:B--2---:R-:W-:Y:S05]  /*94a0*/  @!P0 BRA `(.L_x_207) ;  /* 0xfffffffc00f08947 */ /* 0x004fea000383ffff */
[----:B------:R-:W-:Y:S05]  /*94b0*/  BRA `(.L_x_208) ;  /* 0xffffffa4002c7947 */ /* 0x000fea000383ffff */
.L_x_71:
[----:B---3--:R-:W-:-:S07]  /*94c0*/  MOV R0, UR5 ;  /* 0x0000000500007c02 */ /* 0x008fce0008000f00 */
.L_x_209:
[----:B-1----:R1:W2:Y:S02]  /*94d0*/  SYNCS.PHASECHK.TRANS64.TRYWAIT P0, [R0+URZ], R3 ;  /* 0x00000003000075a7 */ /* 0x0022a400080011ff */
[----:B--2---:R-:W-:Y:S05]  /*94e0*/  @!P0 NANOSLEEP.SYNCS 0x989680 ;  /* 0x009896800000895d */ /* 0x004fea0003900000 */
[----:B------:R-:W2:Y:S02]  /*94f0*/  @!P0 SYNCS.PHASECHK.TRANS64 P0, [R0+URZ], R3 ;  /* 0x00000003000085a7 */ /* 0x000ea400080010ff */
[----:B--2---:R-:W-:Y:S05]  /*9500*/  @!P0 BRA `(.L_x_209) ;  /* 0xfffffffc00f08947 */ /* 0x004fea000383ffff */
[----:B------:R-:W-:Y:S05]  /*9510*/  BRA `(.L_x_210) ;  /* 0xffffffa400387947 */ /* 0x000fea000383ffff */
.L_x_72:
[----:B---3--:R-:W-:-:S07]  /*9520*/  MOV R0, UR5 ;  /* 0x0000000500007c02 */ /* 0x008fce0008000f00 */
.L_x_211:
[----:B-1----:R1:W2:Y:S02]  /*9530*/  SYNCS.PHASECHK.TRANS64.TRYWAIT P0, [R0+URZ], R3 ;  /* 0x00000003000075a7 */ /* 0x0022a400080011ff */
[----:B--2---:R-:W-:Y:S05]  /*9540*/  @!P0 NANOSLEEP.SYNCS 0x989680 ;  /* 0x009896800000895d */ /* 0x004fea0003900000 */
[----:B------:R-:W2:Y:S02]  /*9550*/  @!P0 SYNCS.PHASECHK.TRANS64 P0, [R0+URZ], R3 ;  /* 0x00000003000085a7 */ /* 0x000ea400080010ff */
[----:B--2---:R-:W-:Y:S05]  /*9560*/  @!P0 BRA `(.L_x_211) ;  /* 0xfffffffc00f08947 */ /* 0x004fea000383ffff */
[----:B------:R-:W-:Y:S05]  /*9570*/  BRA `(.L_x_212) ;  /* 0xffffffa400447947 */ /* 0x000fea000383ffff */
.L_x_73:
[----:B---3--:R-:W-:-:S07]  /*9580*/  MOV R0, UR5 ;  /* 0x0000000500007c02 */ /* 0x008fce0008000f00 */
.L_x_213:
[----:B-1----:R1:W2:Y:S02]  /*9590*/  SYNCS.PHASECHK.TRANS64.TRYWAIT P0, [R0+URZ], R3 ;  /* 0x00000003000075a7 */ /* 0x0022a400080011ff */
[----:B--2---:R-:W-:Y:S05]  /*95a0*/  @!P0 NANOSLEEP.SYNCS 0x989680 ;  /* 0x009896800000895d */ /* 0x004fea0003900000 */
[----:B------:R-:W2:Y:S02]  /*95b0*/  @!P0 SYNCS.PHASECHK.TRANS64 P0, [R0+URZ], R3 ;  /* 0x00000003000085a7 */ /* 0x000ea400080010ff */
[----:B--2---:R-:W-:Y:S05]  /*95c0*/  @!P0 BRA `(.L_x_213) ;  /* 0xfffffffc00f08947 */ /* 0x004fea000383ffff */
[----:B------:R-:W-:Y:S05]  /*95d0*/  BRA `(.L_x_214) ;  /* 0xffffffa400507947 */ /* 0x000fea000383ffff */
.L_x_74:
[----:B---3--:R-:W-:-:S07]  /*95e0*/  MOV R0, UR5 ;  /* 0x0000000500007c02 */ /* 0x008fce0008000f00 */
.L_x_215:
[----:B-1----:R1:W2:Y:S02]  /*95f0*/  SYNCS.PHASECHK.TRANS64.TRYWAIT P0, [R0+URZ], R3 ;  /* 0x00000003000075a7 */ /* 0x0022a400080011ff */
[----:B--2---:R-:W-:Y:S05]  /*9600*/  @!P0 NANOSLEEP.SYNCS 0x989680 ;  /* 0x009896800000895d */ /* 0x004fea0003900000 */
[----:B------:R-:W2:Y:S02]  /*9610*/  @!P0 SYNCS.PHASECHK.TRANS64 P0, [R0+URZ], R3 ;  /* 0x00000003000085a7 */ /* 0x000ea400080010ff */
[----:B--2---:R-:W-:Y:S05]  /*9620*/  @!P0 BRA `(.L_x_215) ;  /* 0xfffffffc00f08947 */ /* 0x004fea000383ffff */
[----:B------:R-:W-:Y:S05]  /*9630*/  BRA `(.L_x_216) ;  /* 0xffffffa4005c7947 */ /* 0x000fea000383ffff */
.L_x_75:
[----:B---3--:R-:W-:-:S07]  /*9640*/  MOV R0, UR5 ;  /* 0x0000000500007c02 */ /* 0x008fce0008000f00 */
.L_x_217:
[----:B-1----:R1:W2:Y:S02]  /*9650*/  SYNCS.PHASECHK.TRANS64.TRYWAIT P0, [R0+URZ], R3 ;  /* 0x00000003000075a7 */ /* 0x0022a400080011ff */
[----:B--2---:R-:W-:Y:S05]  /*9660*/  @!P0 NANOSLEEP.SYNCS 0x989680 ;  /* 0x009896800000895d */ /* 0x004fea0003900000 */
[----:B------:R-:W2:Y:S02]  /*9670*/  @!P0 SYNCS.PHASECHK.TRANS64 P0, [R0+URZ], R3 ;  /* 0x00000003000085a7 */ /* 0x000ea400080010ff */
[----:B--2---:R-:W-:Y:S05]  /*9680*/  @!P0 BRA `(.L_x_217) ;  /* 0xfffffffc00f08947 */ /* 0x004fea000383ffff */
[----:B------:R-:W-:Y:S05]  /*9690*/  BRA `(.L_x_218) ;  /* 0xffffffa400687947 */ /* 0x000fea000383ffff */
.L_x_76:
[----:B---3--:R-:W-:-:S07]  /*96a0*/  MOV R0, UR5 ;  /* 0x0000000500007c02 */ /* 0x008fce0008000f00 */
.L_x_219:
[----:B-1----:R1:W2:Y:S02]  /*96b0*/  SYNCS.PHASECHK.TRANS64.TRYWAIT P0, [R0+URZ], R3 ;  /* 0x00000003000075a7 */ /* 0x0022a400080011ff */
[----:B--2---:R-:W-:Y:S05]  /*96c0*/  @!P0 NANOSLEEP.SYNCS 0x989680 ;  /* 0x009896800000895d */ /* 0x004fea0003900000 */
[----:B------:R-:W2:Y:S02]  /*96d0*/  @!P0 SYNCS.PHASECHK.TRANS64 P0, [R0+URZ], R3 ;  /* 0x00000003000085a7 */ /* 0x000ea400080010ff */
[----:B--2---:R-:W-:Y:S05]  /*96e0*/  @!P0 BRA `(.L_x_219) ;  /* 0xfffffffc00f08947 */ /* 0x004fea000383ffff */
[----:B------:R-:W-:Y:S05]  /*96f0*/  BRA `(.L_x_220) ;  /* 0xffffffa400747947 */ /* 0x000fea000383ffff */
.L_x_77:
[----:B---3--:R-:W-:-:S07]  /*9700*/  MOV R0, UR5 ;  /* 0x0000000500007c02 */ /* 0x008fce0008000f00 */
.L_x_221:
[----:B-1----:R1:W2:Y:S02]  /*9710*/  SYNCS.PHASECHK.TRANS64.TRYWAIT P0, [R0+URZ], R3 ;  /* 0x00000003000075a7 */ /* 0x0022a400080011ff */
[----:B--2---:R-:W-:Y:S05]  /*9720*/  @!P0 NANOSLEEP.SYNCS 0x989680 ;  /* 0x009896800000895d */ /* 0x004fea0003900000 */
[----:B------:R-:W2:Y:S02]  /*9730*/  @!P0 SYNCS.PHASECHK.TRANS64 P0, [R0+URZ], R3 ;  /* 0x00000003000085a7 */ /* 0x000ea400080010ff */
[----:B--2---:R-:W-:Y:S05]  /*9740*/  @!P0 BRA `(.L_x_221) ;  /* 0xfffffffc00f08947 */ /* 0x004fea000383ffff */
[----:B------:R-:W-:Y:S05]  /*9750*/  BRA `(.L_x_222) ;  /* 0xffffffa400807947 */ /* 0x000fea000383ffff */
.L_x_78:
[----:B---3--:R-:W-:-:S07]  /*9760*/  MOV R0, UR5 ;  /* 0x0000000500007c02 */ /* 0x008fce0008000f00 */
.L_x_223:
[----:B-1----:R1:W2:Y:S02]  /*9770*/  SYNCS.PHASECHK.TRANS64.TRYWAIT P0, [R0+URZ], R3 ;  /* 0x00000003000075a7 */ /* 0x0022a400080011ff */
[----:B--2---:R-:W-:Y:S05]  /*9780*/  @!P0 NANOSLEEP.SYNCS 0x989680 ;  /* 0x009896800000895d */ /* 0x004fea0003900000 */
[----:B------:R-:W2:Y:S02]  /*9790*/  @!P0 SYNCS.PHASECHK.TRANS64 P0, [R0+URZ], R3 ;  /* 0x00000003000085a7 */ /* 0x000ea400080010ff */
[----:B--2---:R-:W-:Y:S05]  /*97a0*/  @!P0 BRA `(.L_x_223) ;  /* 0xfffffffc00f08947 */ /* 0x004fea000383ffff */
[----:B------:R-:W-:Y:S05]  /*97b0*/  BRA `(.L_x_224) ;  /* 0xffffffa4008c7947 */ /* 0x000fea000383ffff */
.L_x_79:
[----:B---3--:R-:W-:-:S07]  /*97c0*/  MOV R0, UR5 ;  /* 0x0000000500007c02 */ /* 0x008fce0008000f00 */
.L_x_225:
[----:B-1----:R1:W2:Y:S02]  /*97d0*/  SYNCS.PHASECHK.TRANS64.TRYWAIT P0, [R0+URZ], R3 ;  /* 0x00000003000075a7 */ /* 0x0022a400080011ff */
[----:B--2---:R-:W-:Y:S05]  /*97e0*/  @!P0 NANOSLEEP.SYNCS 0x989680 ;  /* 0x009896800000895d */ /* 0x004fea0003900000 */
[----:B------:R-:W2:Y:S02]  /*97f0*/  @!P0 SYNCS.PHASECHK.TRANS64 P0, [R0+URZ], R3 ;  /* 0x00000003000085a7 */ /* 0x000ea400080010ff */
[----:B--2---:R-:W-:Y:S05]  /*9800*/  @!P0 BRA `(.L_x_225) ;  /* 0xfffffffc00f08947 */ /* 0x004fea000383ffff */
[----:B------:R-:W-:Y:S05]  /*9810*/  BRA `(.L_x_226) ;  /* 0xffffffa400987947 */ /* 0x000fea000383ffff */
.L_x_80:
[----:B---3--:R-:W-:-:S07]  /*9820*/  MOV R0, UR5 ;  /* 0x0000000500007c02 */ /* 0x008fce0008000f00 */
.L_x_227:
[----:B-1----:R1:W2:Y:S02]  /*9830*/  SYNCS.PHASECHK.TRANS64.TRYWAIT P0, [R0+URZ], R3 ;  /* 0x00000003000075a7 */ /* 0x0022a400080011ff */
[----:B--2---:R-:W-:Y:S05]  /*9840*/  @!P0 NANOSLEEP.SYNCS 0x989680 ;  /* 0x009896800000895d */ /* 0x004fea0003900000 */
[----:B------:R-:W2:Y:S02]  /*9850*/  @!P0 SYNCS.PHASECHK.TRANS64 P0, [R0+URZ], R3 ;  /* 0x00000003000085a7 */ /* 0x000ea400080010ff */
[----:B--2---:R-:W-:Y:S05]  /*9860*/  @!P0 BRA `(.L_x_227) ;  /* 0xfffffffc00f08947 */ /* 0x004fea000383ffff */
[----:B------:R-:W-:Y:S05]  /*9870*/  BRA `(.L_x_228) ;  /* 0xffffffa400a47947 */ /* 0x000fea000383ffff */
.L_x_81:
[----:B---3--:R-:W-:-:S07]  /*9880*/  MOV R0, UR5 ;  /* 0x0000000500007c02 */ /* 0x008fce0008000f00 */
.L_x_229:
[----:B-1----:R1:W2:Y:S02]  /*9890*/  SYNCS.PHASECHK.TRANS64.TRYWAIT P0, [R0+URZ], R3 ;  /* 0x00000003000075a7 */ /* 0x0022a400080011ff */
[----:B--2---:R-:W-:Y:S05]  /*98a0*/  @!P0 NANOSLEEP.SYNCS 0x989680 ;  /* 0x009896800000895d */ /* 0x004fea0003900000 */
[----:B------:R-:W2:Y:S02]  /*98b0*/  @!P0 SYNCS.PHASECHK.TRANS64 P0, [R0+URZ], R3 ;  /* 0x00000003000085a7 */ /* 0x000ea400080010ff */
[----:B--2---:R-:W-:Y:S05]  /*98c0*/  @!P0 BRA `(.L_x_229) ;  /* 0xfffffffc00f08947 */ /* 0x004fea000383ffff */
[----:B------:R-:W-:Y:S05]  /*98d0*/  BRA `(.L_x_230) ;  /* 0xffffffa400b07947 */ /* 0x000fea000383ffff */
.L_x_82:
[----:B---3--:R-:W-:-:S07]  /*98e0*/  MOV R0, UR5 ;  /* 0x0000000500007c02 */ /* 0x008fce0008000f00 */
.L_x_231:
[----:B-1----:R1:W2:Y:S02]  /*98f0*/  SYNCS.PHASECHK.TRANS64.TRYWAIT P0, [R0+URZ], R3 ;  /* 0x00000003000075a7 */ /* 0x0022a400080011ff */
[----:B--2---:R-:W-:Y:S05]  /*9900*/  @!P0 NANOSLEEP.SYNCS 0x989680 ;  /* 0x009896800000895d */ /* 0x004fea0003900000 */
[----:B------:R-:W2:Y:S02]  /*9910*/  @!P0 SYNCS.PHASECHK.TRANS64 P0, [R0+URZ], R3 ;  /* 0x00000003000085a7 */ /* 0x000ea400080010ff */
[----:B--2---:R-:W-:Y:S05]  /*9920*/  @!P0 BRA `(.L_x_231) ;  /* 0xfffffffc00f08947 */ /* 0x004fea000383ffff */
[----:B------:R-:W-:Y:S05]  /*9930*/  BRA `(.L_x_232) ;  /* 0xffffffa400bc7947 */ /* 0x000fea000383ffff */
.L_x_83:
[----:B---3--:R-:W-:-:S07]  /*9940*/  MOV R0, UR5 ;  /* 0x0000000500007c02 */ /* 0x008fce0008000f00 */
.L_x_233:
[----:B-1----:R1:W2:Y:S02]  /*9950*/  SYNCS.PHASECHK.TRANS64.TRYWAIT P0, [R0+URZ], R3 ;  /* 0x00000003000075a7 */ /* 0x0022a400080011ff */
[----:B--2---:R-:W-:Y:S05]  /*9960*/  @!P0 NANOSLEEP.SYNCS 0x989680 ;  /* 0x009896800000895d */ /* 0x004fea0003900000 */
[----:B------:R-:W2:Y:S02]  /*9970*/  @!P0 SYNCS.PHASECHK.TRANS64 P0, [R0+URZ], R3 ;  /* 0x00000003000085a7 */ /* 0x000ea400080010ff */
[----:B--2---:R-:W-:Y:S05]  /*9980*/  @!P0 BRA `(.L_x_233) ;  /* 0xfffffffc00f08947 */ /* 0x004fea000383ffff */
[----:B------:R-:W-:Y:S05]  /*9990*/  BRA `(.L_x_234) ;  /* 0xffffffa400c87947 */ /* 0x000fea000383ffff */
.L_x_86:
[----:B-1----:R1:W2:Y:S02]  /*99a0*/  SYNCS.PHASECHK.TRANS64.TRYWAIT P0, [R0+URZ+0x310], R5 ;  /* 0x00031005000075a7 */ /* 0x0022a400080011ff */
[----:B--2---:R-:W-:Y:S05]  /*99b0*/  @!P0 NANOSLEEP.SYNCS 0x989680 ;  /* 0x009896800000895d */ /* 0x004fea0003900000 */
[----:B------:R-:W2:Y:S02]  /*99c0*/  @!P0 SYNCS.PHASECHK.TRANS64 P0, [R0+URZ+0x310], R5 ;  /* 0x00031005000085a7 */ /* 0x000ea400080010ff */
[----:B--2---:R-:W-:Y:S05]  /*99d0*/  @!P0 BRA `(.L_x_86) ;  /* 0xfffffffc00f08947 */ /* 0x004fea000383ffff */
[----:B------:R-:W-:Y:S05]  /*99e0*/  BRA `(.L_x_235) ;  /* 0xffffffa800287947 */ /* 0x000fea000383ffff */
.L_x_87:
[----:B------:R-:W-:-:S07]  /*99f0*/  MOV R0, UR5 ;  /* 0x0000000500007c02 */ /* 0x000fce0008000f00 */
.L_x_236:
[----:B-1----:R1:W2:Y:S02]  /*9a00*/  SYNCS.PHASECHK.TRANS64.TRYWAIT P0, [R0+URZ+0x2c0], R7 ;  /* 0x0002c007000075a7 */ /* 0x0022a400080011ff */
[----:B--2---:R-:W-:Y:S05]  /*9a10*/  @!P0 NANOSLEEP.SYNCS 0x989680 ;  /* 0x009896800000895d */ /* 0x004fea0003900000 */
[----:B------:R-:W2:Y:S02]  /*9a20*/  @!P0 SYNCS.PHASECHK.TRANS64 P0, [R0+URZ+0x2c0], R7 ;  /* 0x0002c007000085a7 */ /* 0x000ea400080010ff */
[----:B--2---:R-:W-:Y:S05]  /*9a30*/  @!P0 BRA `(.L_x_236) ;  /* 0xfffffffc00f08947 */ /* 0x004fea000383ffff */
[----:B------:R-:W-:Y:S05]  /*9a40*/  BRA `(.L_x_237) ;  /* 0xffffffa800387947 */ /* 0x000fea000383ffff */
.L_x_88:
[----:B-1----:R1:W2:Y:S02]  /*9a50*/  SYNCS.PHASECHK.TRANS64.TRYWAIT P1, [R0+URZ+0x2b0], R5 ;  /* 0x0002b005000075a7 */ /* 0x0022a400080211ff */
[----:B--2---:R-:W-:Y:S05]  /*9a60*/  @!P1 NANOSLEEP.SYNCS 0x989680 ;  /* 0x009896800000995d */ /* 0x004fea0003900000 */
[----:B------:R-:W2:Y:S02]  /*9a70*/  @!P1 SYNCS.PHASECHK.TRANS64 P1, [R0+URZ+0x2b0], R5 ;  /* 0x0002b005000095a7 */ /* 0x000ea400080210ff */
[----:B--2---:R-:W-:Y:S05]  /*9a80*/  @!P1 BRA `(.L_x_88) ;  /* 0xfffffffc00f09947 */ /* 0x004fea000383ffff */
[----:B------:R-:W-:Y:S05]  /*9a90*/  BRA `(.L_x_238) ;  /* 0xffffffa800687947 */ /* 0x000fea000383ffff */
.L_x_91:
[----:B------:R-:W-:-:S07]  /*9aa0*/  MOV R0, UR5 ;  /* 0x0000000500007c02 */ /* 0x000fce0008000f00 */
.L_x_239:
[----:B-1----:R1:W2:Y:S02]  /*9ab0*/  SYNCS.PHASECHK.TRANS64.TRYWAIT P0, [R0+URZ+0x2c0], R3 ;  /* 0x0002c003000075a7 */ /* 0x0022a400080011ff */
[----:B--2---:R-:W-:Y:S05]  /*9ac0*/  @!P0 NANOSLEEP.SYNCS 0x989680 ;  /* 0x009896800000895d */ /* 0x004fea0003900000 */
[----:B------:R-:W2:Y:S02]  /*9ad0*/  @!P0 SYNCS.PHASECHK.TRANS64 P0, [R0+URZ+0x2c0], R3 ;  /* 0x0002c003000085a7 */ /* 0x000ea400080010ff */
[----:B--2---:R-:W-:Y:S05]  /*9ae0*/  @!P0 BRA `(.L_x_239) ;  /* 0xfffffffc00f08947 */ /* 0x004fea000383ffff */
[----:B------:R-:W-:Y:S05]  /*9af0*/  BRA `(.L_x_90) ;  /* 0xffffffa800bc7947 */ /* 0x000fea000383ffff */
.L_x_100:
[----:B-1----:R-:W-:-:S04]  /*9b00*/  MOV R4, UR6 ;  /* 0x0000000600047c02 */ /* 0x002fc80008000f00 */
[----:B------:R1:W2:Y:S03]  /*9b10*/  SYNCS.PHASECHK.TRANS64.TRYWAIT P0, [R4+URZ+0x8], R5 ;  /* 0x00000805040075a7 */ /* 0x0002a600080011ff */
[----:B--2---:R-:W-:Y:S05]  /*9b20*/  @!P0 NANOSLEEP.SYNCS 0x989680 ;  /* 0x009896800000895d */ /* 0x004fea0003900000 */
[----:B------:R-:W2:Y:S02]  /*9b30*/  @!P0 SYNCS.PHASECHK.TRANS64 P0, [R4+URZ+0x8], R5 ;  /* 0x00000805040085a7 */ /* 0x000ea400080010ff */
[----:B--2---:R-:W-:Y:S05]  /*9b40*/  @!P0 BRA `(.L_x_100) ;  /* 0xfffffffc00ec8947 */ /* 0x004fea000383ffff */
[----:B------:R-:W-:Y:S05]  /*9b50*/  BRA `(.L_x_99) ;  /* 0xffffffac00707947 */ /* 0x000fea000383ffff */
.L_x_102:
[----:B------:R-:W-:Y:S01]  /*9b60*/  BSSY B0, `(.L_x_240) ;  /* 0x0000006000007945 */ /* 0x000fe20003800000 */
[----:B------:R-:W-:-:S07]  /*9b70*/  MOV R15, 0xffffffff ;  /* 0xffffffff000f7802 */ /* 0x000fce0000000f00 */
[----:B-1---5:R-:W-:Y:S05]  /*9b80*/  WARPSYNC.COLLECTIVE R15, `(.L_x_241) ;  /* 0x000000000f0c7348 */ /* 0x022fea0003c00000 */
[----:B------:R-:W-:Y:S02]  /*9b90*/  ELECT P6, UR79, PT ;  /* 0x00000000004f782f */ /* 0x000fe400038c0000 */
[----:B------:R-:W-:Y:S01]  /*9ba0*/  MOV R14, UR79 ;  /* 0x0000004f000e7c02 */ /* 0x000fe20008000f00 */
[----:B-1---5:R-:W-:Y:S10]  /*9bb0*/  ENDCOLLECTIVE ;  /* 0x000000000000791b */ /* 0x022ff40003800000 */
.L_x_241:
[----:B------:R-:W-:Y:S05]  /*9bc0*/  BSYNC B0 ;  /* 0x0000000000007941 */ /* 0x000fea0003800000 */
.L_x_240:
[----:B------:R-:W-:Y:S05]  /*9bd0*/  BRA `(.L_x_242) ;  /* 0xffffffac00a07947 */ /* 0x000fea000383ffff */
.L_x_104:
[----:B-1----:R-:W-:-:S04]  /*9be0*/  MOV R2, UR6 ;  /* 0x0000000600027c02 */ /* 0x002fc80008000f00 */
[----:B------:R1:W2:Y:S03]  /*9bf0*/  SYNCS.PHASECHK.TRANS64.TRYWAIT P0, [R2+URZ+0x8], R3 ;  /* 0x00000803020075a7 */ /* 0x0002a600080011ff */
[----:B--2---:R-:W-:Y:S05]  /*9c00*/  @!P0 NANOSLEEP.SYNCS 0x989680 ;  /* 0x009896800000895d */ /* 0x004fea0003900000 */
[----:B------:R-:W2:Y:S02]  /*9c10*/  @!P0 SYNCS.PHASECHK.TRANS64 P0, [R2+URZ+0x8], R3 ;  /* 0x00000803020085a7 */ /* 0x000ea400080010ff */
[----:B--2---:R-:W-:Y:S05]  /*9c20*/  @!P0 BRA `(.L_x_104) ;  /* 0xfffffffc00ec8947 */ /* 0x004fea000383ffff */
[----:B------:R-:W-:Y:S05]  /*9c30*/  BRA `(.L_x_103) ;  /* 0xffffffac00a47947 */ /* 0x000fea000383ffff */
.L_x_105:
[----:B-1----:R1:W2:Y:S02]  /*9c40*/  SYNCS.PHASECHK.TRANS64.TRYWAIT P0, [R0+URZ+0x2b0], R5 ;  /* 0x0002b005000075a7 */ /* 0x0022a400080011ff */
[----:B--2---:R-:W-:Y:S05]  /*9c50*/  @!P0 NANOSLEEP.SYNCS 0x989680 ;  /* 0x009896800000895d */ /* 0x004fea0003900000 */
[----:B------:R-:W2:Y:S02]  /*9c60*/  @!P0 SYNCS.PHASECHK.TRANS64 P0, [R0+URZ+0x2b0], R5 ;  /* 0x0002b005000085a7 */ /* 0x000ea400080010ff */
[----:B--2---:R-:W-:Y:S05]  /*9c70*/  @!P0 BRA `(.L_x_105) ;  /* 0xfffffffc00f08947 */ /* 0x004fea000383ffff */
[----:B------:R-:W-:Y:S05]  /*9c80*/  BRA `(.L_x_243) ;  /* 0xffffffb000787947 */ /* 0x000fea000383ffff */
.L_x_107:
[----:B------:R-:W-:-:S07]  /*9c90*/  MOV R0, UR11 ;  /* 0x0000000b00007c02 */ /* 0x000fce0008000f00 */
.L_x_244:
[----:B-1----:R1:W2:Y:S02]  /*9ca0*/  SYNCS.PHASECHK.TRANS64.TRYWAIT P0, [R0+URZ+0x2f0], R5 ;  /* 0x0002f005000075a7 */ /* 0x0022a400080011ff */
[----:B--2---:R-:W-:Y:S05]  /*9cb0*/  @!P0 NANOSLEEP.SYNCS 0x989680 ;  /* 0x009896800000895d */ /* 0x004fea0003900000 */
[----:B------:R-:W2:Y:S02]  /*9cc0*/  @!P0 SYNCS.PHASECHK.TRANS64 P0, [R0+URZ+0x2f0], R5 ;  /* 0x0002f005000085a7 */ /* 0x000ea400080010ff */
[----:B--2---:R-:W-:Y:S05]  /*9cd0*/  @!P0 BRA `(.L_x_244) ;  /* 0xfffffffc00f08947 */ /* 0x004fea000383ffff */
[----:B------:R-:W-:Y:S05]  /*9ce0*/  BRA `(.L_x_245) ;  /* 0xffffffb000c07947 */ /* 0x000fea000383ffff */
.L_x_110:
[----:B------:R-:W-:Y:S07]  /*9cf0*/  MOV R0, UR9 ;  /* 0x0000000900007c02 */ /* 0x000fee0008000f00 */
.L_x_246:
[----:B-1----:R1:W2:Y:S02]  /*9d00*/  SYNCS.PHASECHK.TRANS64.TRYWAIT P0, [R0+URZ], R5 ;  /* 0x00000005000075a7 */ /* 0x0022a400080011ff */
[----:B--2---:R-:W-:Y:S05]  /*9d10*/  @!P0 NANOSLEEP.SYNCS 0x989680 ;  /* 0x009896800000895d */ /* 0x004fea0003900000 */
[----:B------:R-:W2:Y:S02]  /*9d20*/  @!P0 SYNCS.PHASECHK.TRANS64 P0, [R0+URZ], R5 ;  /* 0x00000005000085a7 */ /* 0x000ea400080010ff */
[----:B--2---:R-:W-:Y:S05]  /*9d30*/  @!P0 BRA `(.L_x_246) ;  /* 0xfffffffc00f08947 */ /* 0x004fea000383ffff */
[----:B------:R-:W-:Y:S05]  /*9d40*/  BRA `(.L_x_109) ;  /* 0xffffffb000d87947 */ /* 0x000fea000383ffff */
.L_x_114:
[----:B-1----:R-:W-:-:S07]  /*9d50*/  MOV R0, UR7 ;  /* 0x0000000700007c02 */ /* 0x002fce0008000f00 */
.L_x_247:
[----:B-1----:R1:W2:Y:S02]  /*9d60*/  SYNCS.PHASECHK.TRANS64.TRYWAIT P0, [R0+URZ], R3 ;  /* 0x00000003000075a7 */ /* 0x0022a400080011ff */
[----:B--2---:R-:W-:Y:S05]  /*9d70*/  @!P0 NANOSLEEP.SYNCS 0x989680 ;  /* 0x009896800000895d */ /* 0x004fea0003900000 */
[----:B------:R-:W2:Y:S02]  /*9d80*/  @!P0 SYNCS.PHASECHK.TRANS64 P0, [R0+URZ], R3 ;  /* 0x00000003000085a7 */ /* 0x000ea400080010ff */
[----:B--2---:R-:W-:Y:S05]  /*9d90*/  @!P0 BRA `(.L_x_247) ;  /* 0xfffffffc00f08947 */ /* 0x004fea000383ffff */
[----:B------:R-:W-:Y:S05]  /*9da0*/  BRA `(.L_x_248) ;  /* 0xffffffb400907947 */ /* 0x000fea000383ffff */
.L_x_115:
[----:B------:R-:W-:-:S07]  /*9db0*/  MOV R0, UR7 ;  /* 0x0000000700007c02 */ /* 0x000fce0008000f00 */
.L_x_249:
[----:B-1----:R1:W2:Y:S02]  /*9dc0*/  SYNCS.PHASECHK.TRANS64.TRYWAIT P0, [R0+URZ], R3 ;  /* 0x00000003000075a7 */ /* 0x0022a400080011ff */
[----:B--2---:R-:W-:Y:S05]  /*9dd0*/  @!P0 NANOSLEEP.SYNCS 0x989680 ;  /* 0x009896800000895d */ /* 0x004fea0003900000 */
[----:B------:R-:W2:Y:S02]  /*9de0*/  @!P0 SYNCS.PHASECHK.TRANS64 P0, [R0+URZ], R3 ;  /* 0x00000003000085a7 */ /* 0x000ea400080010ff */
[----:B--2---:R-:W-:Y:S05]  /*9df0*/  @!P0 BRA `(.L_x_249) ;  /* 0xfffffffc00f08947 */ /* 0x004fea000383ffff */
[----:B------:R-:W-:Y:S05]  /*9e00*/  BRA `(.L_x_250) ;  /* 0xffffffb4009c7947 */ /* 0x000fea000383ffff */
.L_x_116:
[----:B------:R-:W-:-:S07]  /*9e10*/  MOV R0, UR7 ;  /* 0x0000000700007c02 */ /* 0x000fce0008000f00 */
.L_x_251:
[----:B-1----:R1:W2:Y:S02]  /*9e20*/  SYNCS.PHASECHK.TRANS64.TRYWAIT P0, [R0+URZ], R3 ;  /* 0x00000003000075a7 */ /* 0x0022a400080011ff */
[----:B--2---:R-:W-:Y:S05]  /*9e30*/  @!P0 NANOSLEEP.SYNCS 0x989680 ;  /* 0x009896800000895d */ /* 0x004fea0003900000 */
[----:B------:R-:W2:Y:S02]  /*9e40*/  @!P0 SYNCS.PHASECHK.TRANS64 P0, [R0+URZ], R3 ;  /* 0x00000003000085a7 */ /* 0x000ea400080010ff */
[----:B--2---:R-:W-:Y:S05]  /*9e50*/  @!P0 BRA `(.L_x_251) ;  /* 0xfffffffc00f08947 */ /* 0x004fea000383ffff */
[----:B------:R-:W-:Y:S05]  /*9e60*/  BRA `(.L_x_252) ;  /* 0xffffffb400a87947 */ /* 0x000fea000383ffff */
.L_x_119:
[----:B------:R-:W-:-:S07]  /*9e70*/  MOV R0, UR8 ;  /* 0x0000000800007c02 */ /* 0x000fce0008000f00 */
.L_x_253:
[----:B-1----:R1:W2:Y:S02]  /*9e80*/  SYNCS.PHASECHK.TRANS64.TRYWAIT P1, [R0+URZ+0x330], R3 ;  /* 0x00033003000075a7 */ /* 0x0022a400080211ff */
[----:B--2---:R-:W-:Y:S05]  /*9e90*/  @!P1 NANOSLEEP.SYNCS 0x989680 ;  /* 0x009896800000995d */ /* 0x004fea0003900000 */
[----:B------:R-:W2:Y:S02]  /*9ea0*/  @!P1 SYNCS.PHASECHK.TRANS64 P1, [R0+URZ+0x330], R3 ;  /* 0x00033003000095a7 */ /* 0x000ea400080210ff */
[----:B--2---:R-:W-:Y:S05]  /*9eb0*/  @!P1 BRA `(.L_x_253) ;  /* 0xfffffffc00f09947 */ /* 0x004fea000383ffff */
[----:B------:R-:W-:Y:S05]  /*9ec0*/  BRA `(.L_x_254) ;  /* 0xffffffb400f47947 */ /* 0x000fea000383ffff */
.L_x_124:
[----:B--2---:R2:W4:Y:S02]  /*9ed0*/  SYNCS.PHASECHK.TRANS64.TRYWAIT P0, [R0+URZ+0x2b0], R3 ;  /* 0x0002b003000075a7 */ /* 0x00452400080011ff */
[----:B----4-:R-:W-:Y:S05]  /*9ee0*/  @!P0 NANOSLEEP.SYNCS 0x989680 ;  /* 0x009896800000895d */ /* 0x010fea0003900000 */
[----:B------:R-:W4:Y:S02]  /*9ef0*/  @!P0 SYNCS.PHASECHK.TRANS64 P0, [R0+URZ+0x2b0], R3 ;  /* 0x0002b003000085a7 */ /* 0x000f2400080010ff */
[----:B----4-:R-:W-:Y:S05]  /*9f00*/  @!P0 BRA `(.L_x_124) ;  /* 0xfffffffc00f08947 */ /* 0x010fea000383ffff */
[----:B------:R-:W-:Y:S05]  /*9f10*/  BRA `(.L_x_255) ;  /* 0xffffffb800f87947 */ /* 0x000fea000383ffff */
.L_x_127:
[----:B------:R-:W-:Y:S07]  /*9f20*/  MOV R0, UR6 ;  /* 0x0000000600007c02 */ /* 0x000fee0008000f00 */
.L_x_256:
[----:B--2---:R2:W4:Y:S02]  /*9f30*/  SYNCS.PHASECHK.TRANS64.TRYWAIT P0, [R0+URZ+0x2a8], R3 ;  /* 0x0002a803000075a7 */ /* 0x00452400080011ff */
[----:B----4-:R-:W-:Y:S05]  /*9f40*/  @!P0 NANOSLEEP.SYNCS 0x989680 ;  /* 0x009896800000895d */ /* 0x010fea0003900000 */
[----:B------:R-:W4:Y:S02]  /*9f50*/  @!P0 SYNCS.PHASECHK.TRANS64 P0, [R0+URZ+0x2a8], R3 ;  /* 0x0002a803000085a7 */ /* 0x000f2400080010ff */
[----:B----4-:R-:W-:Y:S05]  /*9f60*/  @!P0 BRA `(.L_x_256) ;  /* 0xfffffffc00f08947 */ /* 0x010fea000383ffff */
[----:B------:R-:W-:Y:S05]  /*9f70*/  BRA `(.L_x_126) ;  /* 0xffffffbc00e47947 */ /* 0x000fea000383ffff */
.L_x_130:
[----:B------:R-:W-:Y:S07]  /*9f80*/  MOV R3, UR6 ;  /* 0x0000000600037c02 */ /* 0x000fee0008000f00 */
.L_x_257:
[----:B-1----:R1:W2:Y:S02]  /*9f90*/  SYNCS.PHASECHK.TRANS64.TRYWAIT P2, [R3+URZ+0x298], R26 ;  /* 0x0002981a030075a7 */ /* 0x0022a400080411ff */
[----:B--2---:R-:W-:Y:S05]  /*9fa0*/  @!P2 NANOSLEEP.SYNCS 0x989680 ;  /* 0x009896800000a95d */ /* 0x004fea0003900000 */
[----:B------:R-:W2:Y:S02]  /*9fb0*/  @!P2 SYNCS.PHASECHK.TRANS64 P2, [R3+URZ+0x298], R26 ;  /* 0x0002981a0300a5a7 */ /* 0x000ea400080410ff */
[----:B--2---:R-:W-:Y:S05]  /*9fc0*/  @!P2 BRA `(.L_x_257) ;  /* 0xfffffffc00f0a947 */ /* 0x004fea000383ffff */
[----:B------:R-:W-:Y:S05]  /*9fd0*/  BRA `(.L_x_258) ;  /* 0xffffffc000787947 */ /* 0x000fea000383ffff */
.L_x_133:
[----:B---3--:R3:W4:Y:S02]  /*9fe0*/  SYNCS.PHASECHK.TRANS64.TRYWAIT P0, [R0+URZ+0x2b0], R3 ;  /* 0x0002b003000075a7 */ /* 0x00872400080011ff */
[----:B----4-:R-:W-:Y:S05]  /*9ff0*/  @!P0 NANOSLEEP.SYNCS 0x989680 ;  /* 0x009896800000895d */ /* 0x010fea0003900000 */
[----:B------:R-:W4:Y:S02]  /*a000*/  @!P0 SYNCS.PHASECHK.TRANS64 P0, [R0+URZ+0x2b0], R3 ;  /* 0x0002b003000085a7 */ /* 0x000f2400080010ff */
[----:B----4-:R-:W-:Y:S05]  /*a010*/  @!P0 BRA `(.L_x_133) ;  /* 0xfffffffc00f08947 */ /* 0x010fea000383ffff */
[----:B------:R-:W-:Y:S05]  /*a020*/  BRA `(.L_x_259) ;  /* 0xffffffc400c87947 */ /* 0x000fea000383ffff */
.L_x_144:
[----:B-1----:R-:W-:Y:S04]  /*a030*/  MOV R0, UR43 ;  /* 0x0000002b00007c02 */ /* 0x002fe80008000f00 */
[----:B------:R1:W2:Y:S03]  /*a040*/  SYNCS.PHASECHK.TRANS64.TRYWAIT P1, [R0+URZ+0x290], R3 ;  /* 0x00029003000075a7 */ /* 0x0002a600080211ff */
[----:B--2---:R-:W-:Y:S05]  /*a050*/  @!P1 NANOSLEEP.SYNCS 0x989680 ;  /* 0x009896800000995d */ /* 0x004fea0003900000 */
[----:B------:R-:W2:Y:S02]  /*a060*/  @!P1 SYNCS.PHASECHK.TRANS64 P1, [R0+URZ+0x290], R3 ;  /* 0x00029003000095a7 */ /* 0x000ea400080210ff */
[----:B--2---:R-:W-:Y:S05]  /*a070*/  @!P1 BRA `(.L_x_144) ;  /* 0xfffffffc00ec9947 */ /* 0x004fea000383ffff */
[----:B------:R-:W-:Y:S05]  /*a080*/  BRA `(.L_x_143) ;  /* 0xffffffd000c47947 */ /* 0x000fea000383ffff */
.L_x_146:
[----:B------:R1:W1:Y:S02]  /*a090*/  SYNCS.PHASECHK.TRANS64.TRYWAIT P1, [R181+URZ+0x2d0], R2 ;  /* 0x0002d002b50075a7 */ /* 0x00026400080211ff */
[----:B-1----:R-:W-:Y:S05]  /*a0a0*/  @!P1 NANOSLEEP.SYNCS 0x989680 ;  /* 0x009896800000995d */ /* 0x002fea0003900000 */
[----:B------:R-:W1:Y:S02]  /*a0b0*/  @!P1 SYNCS.PHASECHK.TRANS64 P1, [R181+URZ+0x2d0], R2 ;  /* 0x0002d002b50095a7 */ /* 0x000e6400080210ff */
[----:B-1----:R-:W-:Y:S05]  /*a0c0*/  @!P1 BRA `(.L_x_146) ;  /* 0xfffffffc00f09947 */ /* 0x002fea000383ffff */
[----:B------:R-:W-:Y:S05]  /*a0d0*/  BRA `(.L_x_145) ;  /* 0xffffffd400087947 */ /* 0x000fea000383ffff */
        .weak           $__internal_0_$__cuda_sm10x_tcgen05_guardrail_trap_col_being_dealloced_not_returned_by_alloc
        .type           $__internal_0_$__cuda_sm10x_tcgen05_guardrail_trap_col_being_dealloced_not_returned_by_alloc,@function
        .size           $__internal_0_$__cuda_sm10x_tcgen05_guardrail_trap_col_being_dealloced_not_returned_by_alloc,($__internal_1_$__cuda_sm10x_tcgen05_guardrail_trap_phase_invalid_during_alloc - $__internal_0_$__cuda_sm10x_tcgen05_guardrail_trap_col_being_dealloced_not_returned_by_alloc)
$__internal_0_$__cuda_sm10x_tcgen05_guardrail_trap_col_being_dealloced_not_returned_by_alloc:
[----:B------:R-:W-:Y:S05]  /*a0e0*/  BPT.TRAP 0x1 ;  /* 0x000000040000795c */ /* 0x000fea0000300000 */
[----:B------:R-:W-:-:S04]  /*a0f0*/  HFMA2 R3, -RZ, RZ, 0, 0 ;  /* 0x00000000ff037431 */ /* 0x000fc800000001ff */
[----:B------:R-:W-:Y:S05]  /*a100*/  RET.REL.NODEC R2 `(_ZN7cutlass13device_kernelINS_4gemm6kernel13GemmUniversalIN4cute5tupleIJiiiiEEENS1_10collective13CollectiveMmaINS1_35MainloopSm100TmaUmmaWarpSpecializedILi41ELi2ELi4ENS5_IJNS4_1CILi2EEENSA_ILi1EEESC_EEEEENS5_IJNSA_ILi256EEENSA_ILi64EEENSA_ILi32EEEEEENS_12float_e5m2_tENS5_IJlSC_lEEESJ_SK_NS4_8TiledMMAINS4_8MMA_AtomIJNS4_10MMA_TraitsINS4_25SM100_MMA_F8F6F4_2x1SM_SSEJSJ_SJ_fSF_SG_NS4_17integral_constantINS4_4UMMA5MajorELSR_0EEESS_NSP_INSQ_7ScaleInELST_0EEESU_EEEEEENS4_6LayoutINS5_IJSC_SC_SC_EEENS5_IJNSA_ILi0EEESZ_SZ_EEEEENS5_IJNS4_10UnderscoreES12_S12_EEEEENS4_18SM100_TMA_2SM_LOADENS4_14ComposedLayoutINS4_7SwizzleILi1ELi4ELi3EEENS4_18smem_ptr_flag_bitsILi8EEENSX_INS5_IJNSA_ILi8EEESH_EEENS5_IJSH_SC_EEEEEEEvNS4_8identityES15_S1F_vS1G_EENS_8epilogue10collective18CollectiveEpilogueINS1I_23Sm100TmaWarpSpecializedILi1ELi1ELi64ELb0ELb0EEEJNS5_IJNSA_ILi128EEESG_SH_EEENS5_IJNSX_IS1N_SC_EENSX_ISG_SC_EEEEESJ_SK_SJ_SK_NS1I_6fusion15FusionCallbacksIS1M_NS1S_17LinearCombinationISJ_fSJ_fLNS_15FloatRoundStyleE2EEES1O_S1R_JEEENS4_5SM1004TMEM4LOAD26SM100_TMEM_LOAD_32dp32b64xENS4_13SM90_TMA_LOADENS16_INS17_ILi2ELi4ELi3EEES1A_NSX_INS5_IJS1B_SG_EEENS5_IJSG_SC_EEEEEEENS4_39AutoVectorizingCopyWithAssumedAlignmentILi128EEENS4_14SM90_TMA_STOREES27_S29_S29_EEEvvEEEEvNT_6ParamsE) ;  /* 0xffffff5c02bc7950 */ /* 0x000fea0003c3ffff */
        .weak           $__internal_1_$__cuda_sm10x_tcgen05_guardrail_trap_phase_invalid_during_alloc
        .type           $__internal_1_$__cuda_sm10x_tcgen05_guardrail_trap_phase_invalid_during_alloc,@function
        .size           $__internal_1_$__cuda_sm10x_tcgen05_guardrail_trap_phase_invalid_during_alloc,($__internal_2_$__cuda_sm10x_tcgen05_guardrail_trap_unallocated_columns_being_dealloced - $__internal_1_$__cuda_sm10x_tcgen05_guardrail_trap_phase_invalid_during_alloc)
$__internal_1_$__cuda_sm10x_tcgen05_guardrail_trap_phase_invalid_during_alloc:
[----:B------:R-:W-:Y:S05]  /*a110*/  BPT.TRAP 0x1 ;  /* 0x000000040000795c */ /* 0x000fea0000300000 */
[----:B------:R-:W-:-:S04]  /*a120*/  MOV R3, 0x0 ;  /* 0x0000000000037802 */ /* 0x000fc80000000f00 */
[----:B------:R-:W-:Y:S05]  /*a130*/  RET.REL.NODEC R2 `(_ZN7cutlass13device_kernelINS_4gemm6kernel13GemmUniversalIN4cute5tupleIJiiiiEEENS1_10collective13CollectiveMmaINS1_35MainloopSm100TmaUmmaWarpSpecializedILi41ELi2ELi4ENS5_IJNS4_1CILi2EEENSA_ILi1EEESC_EEEEENS5_IJNSA_ILi256EEENSA_ILi64EEENSA_ILi32EEEEEENS_12float_e5m2_tENS5_IJlSC_lEEESJ_SK_NS4_8TiledMMAINS4_8MMA_AtomIJNS4_10MMA_TraitsINS4_25SM100_MMA_F8F6F4_2x1SM_SSEJSJ_SJ_fSF_SG_NS4_17integral_constantINS4_4UMMA5MajorELSR_0EEESS_NSP_INSQ_7ScaleInELST_0EEESU_EEEEEENS4_6LayoutINS5_IJSC_SC_SC_EEENS5_IJNSA_ILi0EEESZ_SZ_EEEEENS5_IJNS4_10UnderscoreES12_S12_EEEEENS4_18SM100_TMA_2SM_LOADENS4_14ComposedLayoutINS4_7SwizzleILi1ELi4ELi3EEENS4_18smem_ptr_flag_bitsILi8EEENSX_INS5_IJNSA_ILi8EEESH_EEENS5_IJSH_SC_EEEEEEEvNS4_8identityES15_S1F_vS1G_EENS_8epilogue10collective18CollectiveEpilogueINS1I_23Sm100TmaWarpSpecializedILi1ELi1ELi64ELb0ELb0EEEJNS5_IJNSA_ILi128EEESG_SH_EEENS5_IJNSX_IS1N_SC_EENSX_ISG_SC_EEEEESJ_SK_SJ_SK_NS1I_6fusion15FusionCallbacksIS1M_NS1S_17LinearCombinationISJ_fSJ_fLNS_15FloatRoundStyleE2EEES1O_S1R_JEEENS4_5SM1004TMEM4LOAD26SM100_TMEM_LOAD_32dp32b64xENS4_13SM90_TMA_LOADENS16_INS17_ILi2ELi4ELi3EEES1A_NSX_INS5_IJS1B_SG_EEENS5_IJSG_SC_EEEEEEENS4_39AutoVectorizingCopyWithAssumedAlignmentILi128EEENS4_14SM90_TMA_STOREES27_S29_S29_EEEvvEEEEvNT_6ParamsE) ;  /* 0xffffff5c02b07950 */ /* 0x000fea0003c3ffff */
        .weak           $__internal_2_$__cuda_sm10x_tcgen05_guardrail_trap_unallocated_columns_being_dealloced
        .type           $__internal_2_$__cuda_sm10x_tcgen05_guardrail_trap_unallocated_columns_being_dealloced,@function
        .size           $__internal_2_$__cuda_sm10x_tcgen05_guardrail_trap_unallocated_columns_being_dealloced,(.L_x_261 - $__internal_2_$__cuda_sm10x_tcgen05_guardrail_trap_unallocated_columns_being_dealloced)
$__internal_2_$__cuda_sm10x_tcgen05_guardrail_trap_unallocated_columns_being_dealloced:
[----:B------:R-:W-:Y:S05]  /*a140*/  BPT.TRAP 0x1 ;  /* 0x000000040000795c */ /* 0x000fea0000300000 */
[----:B------:R-:W-:-:S04]  /*a150*/  HFMA2 R3, -RZ, RZ, 0, 0 ;  /* 0x00000000ff037431 */ /* 0x000fc800000001ff */
[----:B------:R-:W-:Y:S05]  /*a160*/  RET.REL.NODEC R2 `(_ZN7cutlass13device_kernelINS_4gemm6kernel13GemmUniversalIN4cute5tupleIJiiiiEEENS1_10collective13CollectiveMmaINS1_35MainloopSm100TmaUmmaWarpSpecializedILi41ELi2ELi4ENS5_IJNS4_1CILi2EEENSA_ILi1EEESC_EEEEENS5_IJNSA_ILi256EEENSA_ILi64EEENSA_ILi32EEEEEENS_12float_e5m2_tENS5_IJlSC_lEEESJ_SK_NS4_8TiledMMAINS4_8MMA_AtomIJNS4_10MMA_TraitsINS4_25SM100_MMA_F8F6F4_2x1SM_SSEJSJ_SJ_fSF_SG_NS4_17integral_constantINS4_4UMMA5MajorELSR_0EEESS_NSP_INSQ_7ScaleInELST_0EEESU_EEEEEENS4_6LayoutINS5_IJSC_SC_SC_EEENS5_IJNSA_ILi0EEESZ_SZ_EEEEENS5_IJNS4_10UnderscoreES12_S12_EEEEENS4_18SM100_TMA_2SM_LOADENS4_14ComposedLayoutINS4_7SwizzleILi1ELi4ELi3EEENS4_18smem_ptr_flag_bitsILi8EEENSX_INS5_IJNSA_ILi8EEESH_EEENS5_IJSH_SC_EEEEEEEvNS4_8identityES15_S1F_vS1G_EENS_8epilogue10collective18CollectiveEpilogueINS1I_23Sm100TmaWarpSpecializedILi1ELi1ELi64ELb0ELb0EEEJNS5_IJNSA_ILi128EEESG_SH_EEENS5_IJNSX_IS1N_SC_EENSX_ISG_SC_EEEEESJ_SK_SJ_SK_NS1I_6fusion15FusionCallbacksIS1M_NS1S_17LinearCombinationISJ_fSJ_fLNS_15FloatRoundStyleE2EEES1O_S1R_JEEENS4_5SM1004TMEM4LOAD26SM100_TMEM_LOAD_32dp32b64xENS4_13SM90_TMA_LOADENS16_INS17_ILi2ELi4ELi3EEES1A_NSX_INS5_IJS1B_SG_EEENS5_IJSG_SC_EEEEEEENS4_39AutoVectorizingCopyWithAssumedAlignmentILi128EEENS4_14SM90_TMA_STOREES27_S29_S29_EEEvvEEEEvNT_6ParamsE) ;  /* 0xffffff5c02a47950 */ /* 0x000fea0003c3ffff */
.L_x_260:
[----:B------:R-:W-:-:S00]  /*a170*/  BRA `(.L_x_260) ;  /* 0xfffffffc00fc7947 */ /* 0x000fc0000383ffff */
[----:B------:R-:W-:-:S00]  /*a180*/  NOP ;  /* 0x0000000000007918 */ /* 0x000fc00000000000 */
[----:B------:R-:W-:-:S00]  /*a190*/  NOP ;  /* 0x0000000000007918 */ /* 0x000fc00000000000 */
[----:B------:R-:W-:-:S00]  /*a1a0*/  NOP ;  /* 0x0000000000007918 */ /* 0x000fc00000000000 */
[----:B------:R-:W-:-:S00]  /*a1b0*/  NOP ;  /* 0x0000000000007918 */ /* 0x000fc00000000000 */
[----:B------:R-:W-:-:S00]  /*a1c0*/  NOP ;  /* 0x0000000000007918 */ /* 0x000fc00000000000 */
[----:B------:R-:W-:-:S00]  /*a1d0*/  NOP ;  /* 0x0000000000007918 */ /* 0x000fc00000000000 */
[----:B------:R-:W-:-:S00]  /*a1e0*/  NOP ;  /* 0x0000000000007918 */ /* 0x000fc00000000000 */
[----:B------:R-:W-:-:S00]  /*a1f0*/  NOP ;  /* 0x0000000000007918 */ /* 0x000fc00000000000 */
.L_x_261:


//--------------------- .nv.global.init           --------------------------
	.section	.nv.global.init,"aw",@progbits
.nv.global.init:
	.type		$str$27,@object
	.size		$str$27,($str$28 - $str$27)
$str$27:
        /*0000*/ 	.byte	0x28, 0x61, 0x64, 0x64, 0x72, 0x65, 0x73, 0x73, 0x20, 0x26, 0x20, 0x6d, 0x61, 0x73, 0x6b, 0x29
        /*0010*/ 	.byte	0x20, 0x3d, 0x3d, 0x20, 0x30, 0x00
	.type		$str$28,@object
	.size		$str$28,($str$26 - $str$28)
$str$28:
        /*0016*/ 	.byte	0x2f, 0x74, 0x6d, 0x70, 0x2f, 0x63, 0x75, 0x74, 0x6c, 0x61, 0x73, 0x73, 0x5f, 0x73, 0x77, 0x65
        /*0026*/ 	.byte	0x65, 0x70, 0x5f, 0x73, 0x72, 0x63, 0x2f, 0x69, 0x6e, 0x63, 0x6c, 0x75, 0x64, 0x65, 0x2f, 0x63
        /*0036*/ 	.byte	0x75, 0x74, 0x65, 0x2f, 0x70, 0x6f, 0x69, 0x6e, 0x74, 0x65, 0x72, 0x5f, 0x66, 0x6c, 0x61, 0x67
        /*0046*/ 	.byte	0x67, 0x65, 0x64, 0x2e, 0x68, 0x70, 0x70, 0x00
	.type		$str$26,@object
	.size		$str$26,($str$25 - $str$26)
$str$26:
        /*004e*/ 	.byte	0x2f, 0x74, 0x6d, 0x70, 0x2f, 0x63, 0x75, 0x74, 0x6c, 0x61, 0x73, 0x73, 0x5f, 0x73, 0x77, 0x65
        /*005e*/ 	.byte	0x65, 0x70, 0x5f, 0x73, 0x72, 0x63, 0x2f, 0x69, 0x6e, 0x63, 0x6c, 0x75, 0x64, 0x65, 0x2f, 0x63
        /*006e*/ 	.byte	0x75, 0x74, 0x65, 0x2f, 0x61, 0x74, 0x6f, 0x6d, 0x2f, 0x63, 0x6f, 0x70, 0x79, 0x5f, 0x74, 0x72
        /*007e*/ 	.byte	0x61, 0x69, 0x74, 0x73, 0x5f, 0x73, 0x6d, 0x31, 0x30, 0x30, 0x2e, 0x68, 0x70, 0x70, 0x00
	.type		$str$25,@object
	.size		$str$25,(__unnamed_1 - $str$25)
$str$25:
        /*008d*/ 	.byte	0x28, 0x28, 0x75, 0x69, 0x6e, 0x74, 0x33, 0x32, 0x5f, 0x74, 0x28, 0x74, 0x68, 0x72, 0x65, 0x61
        /*009d*/ 	.byte	0x64, 0x49, 0x64, 0x78, 0x2e, 0x78, 0x29, 0x20, 0x2f, 0x20, 0x33, 0x32, 0x29, 0x20, 0x25, 0x20
        /*00ad*/ 	.byte	0x34, 0x29, 0x20, 0x3d, 0x3d, 0x20, 0x28, 0x28, 0x28, 0x74, 0x6d, 0x65, 0x6d, 0x5f, 0x61, 0x64
        /*00bd*/ 	.byte	0x64, 0x72, 0x20, 0x3e, 0x3e, 0x20, 0x31, 0x36, 0x29, 0x20, 0x2f, 0x20, 0x33, 0x32, 0x29, 0x20
        /*00cd*/ 	.byte	0x25, 0x20, 0x34, 0x29, 0x00
	.type		__unnamed_1,@object
	.size		__unnamed_1,(__unnamed_2 - __unnamed_1)
__unnamed_1:
        /*00d2*/ 	.byte	0x61, 0x75, 0x74, 0x6f, 0x20, 0x63, 0x75, 0x74, 0x65, 0x3a, 0x3a, 0x61, 0x73, 0x5f, 0x70, 0x6f
        /* <DEDUP_REMOVED lines=24> */
        /*0262*/ 	.byte	0x43, 0x3c, 0x38, 0x31, 0x39, 0x32, 0x3e, 0x3e, 0x3e, 0x3e, 0x5d, 0x00
	.type		__unnamed_2,@object
	.size		__unnamed_2,(.L_2 - __unnamed_2)
__unnamed_2:
        /* <DEDUP_REMOVED lines=42> */
        /*050e*/ 	.byte	0x3e, 0x3e, 0x3e, 0x3e, 0x5d, 0x00
.L_2:


//--------------------- .nv.shared._ZN7cutlass13device_kernelINS_4gemm6kernel13GemmUniversalIN4cute5tupleIJiiiiEEENS1_10collective13CollectiveMmaINS1_35MainloopSm100TmaUmmaWarpSpecializedILi41ELi2ELi4ENS5_IJNS4_1CILi2EEENSA_ILi1EEESC_EEEEENS5_IJNSA_ILi256EEENSA_ILi64EEENSA_ILi32EEEEEENS_12float_e5m2_tENS5_IJlSC_lEEESJ_SK_NS4_8TiledMMAINS4_8MMA_AtomIJNS4_10MMA_TraitsINS4_25SM100_MMA_F8F6F4_2x1SM_SSEJSJ_SJ_fSF_SG_NS4_17integral_constantINS4_4UMMA5MajorELSR_0EEESS_NSP_INSQ_7ScaleInELST_0EEESU_EEEEEENS4_6LayoutINS5_IJSC_SC_SC_EEENS5_IJNSA_ILi0EEESZ_SZ_EEEEENS5_IJNS4_10UnderscoreES12_S12_EEEEENS4_18SM100_TMA_2SM_LOADENS4_14ComposedLayoutINS4_7SwizzleILi1ELi4ELi3EEENS4_18smem_ptr_flag_bitsILi8EEENSX_INS5_IJNSA_ILi8EEESH_EEENS5_IJSH_SC_EEEEEEEvNS4_8identityES15_S1F_vS1G_EENS_8epilogue10collective18CollectiveEpilogueINS1I_23Sm100TmaWarpSpecializedILi1ELi1ELi64ELb0ELb0EEEJNS5_IJNSA_ILi128EEESG_SH_EEENS5_IJNSX_IS1N_SC_EENSX_ISG_SC_EEEEESJ_SK_SJ_SK_NS1I_6fusion15FusionCallbacksIS1M_NS1S_17LinearCombinationISJ_fSJ_fLNS_15FloatRoundStyleE2EEES1O_S1R_JEEENS4_5SM1004TMEM4LOAD26SM100_TMEM_LOAD_32dp32b64xENS4_13SM90_TMA_LOADENS16_INS17_ILi2ELi4ELi3EEES1A_NSX_INS5_IJS1B_SG_EEENS5_IJSG_SC_EEEEEEENS4_39AutoVectorizingCopyWithAssumedAlignmentILi128EEENS4_14SM90_TMA_STOREES27_S29_S29_EEEvvEEEEvNT_6ParamsE --------------------------
	.section	.nv.shared._ZN7cutlass13device_kernelINS_4gemm6kernel13GemmUniversalIN4cute5tupleIJiiiiEEENS1_10collective13CollectiveMmaINS1_35MainloopSm100TmaUmmaWarpSpecializedILi41ELi2ELi4ENS5_IJNS4_1CILi2EEENSA_ILi1EEESC_EEEEENS5_IJNSA_ILi256EEENSA_ILi64EEENSA_ILi32EEEEEENS_12float_e5m2_tENS5_IJlSC_lEEESJ_SK_NS4_8TiledMMAINS4_8MMA_AtomIJNS4_10MMA_TraitsINS4_25SM100_MMA_F8F6F4_2x1SM_SSEJSJ_SJ_fSF_SG_NS4_17integral_constantINS4_4UMMA5MajorELSR_0EEESS_NSP_INSQ_7ScaleInELST_0EEESU_EEEEEENS4_6LayoutINS5_IJSC_SC_SC_EEENS5_IJNSA_ILi0EEESZ_SZ_EEEEENS5_IJNS4_10UnderscoreES12_S12_EEEEENS4_18SM100_TMA_2SM_LOADENS4_14ComposedLayoutINS4_7SwizzleILi1ELi4ELi3EEENS4_18smem_ptr_flag_bitsILi8EEENSX_INS5_IJNSA_ILi8EEESH_EEENS5_IJSH_SC_EEEEEEEvNS4_8identityES15_S1F_vS1G_EENS_8epilogue10collective18CollectiveEpilogueINS1I_23Sm100TmaWarpSpecializedILi1ELi1ELi64ELb0ELb0EEEJNS5_IJNSA_ILi128EEESG_SH_EEENS5_IJNSX_IS1N_SC_EENSX_ISG_SC_EEEEESJ_SK_SJ_SK_NS1I_6fusion15FusionCallbacksIS1M_NS1S_17LinearCombinationISJ_fSJ_fLNS_15FloatRoundStyleE2EEES1O_S1R_JEEENS4_5SM1004TMEM4LOAD26SM100_TMEM_LOAD_32dp32b64xENS4_13SM90_TMA_LOADENS16_INS17_ILi2ELi4ELi3EEES1A_NSX_INS5_IJS1B_SG_EEENS5_IJSG_SC_EEEEEEENS4_39AutoVectorizingCopyWithAssumedAlignmentILi128EEENS4_14SM90_TMA_STOREES27_S29_S29_EEEvvEEEEvNT_6ParamsE,"aw",@nobits
	.sectionflags	@""
	.align	16
	.zero		1024


//--------------------- .nv.shared.reserved.0     --------------------------
	.section	.nv.shared.reserved.0,"aw",@nobits
	.weak		__nv_reservedSMEM_offset_0_alias
	.size		__nv_reservedSMEM_offset_0_alias, 0, 64
	.other		__nv_reservedSMEM_offset_0_alias,@"STO_CUDA_RESERVED_SHARED STV_DEFAULT"
__nv_reservedSMEM_offset_0_alias:
	.zero		0
.nv.shared.reserved.0:
	.zero		64
	.weak		__nv_reservedSMEM_tcgen05_partition
	.type		__nv_reservedSMEM_tcgen05_partition,@object
	.size		__nv_reservedSMEM_tcgen05_partition,(.L_0 - __nv_reservedSMEM_tcgen05_partition)
__nv_reservedSMEM_tcgen05_partition:
	.zero		32
.L_0:


//--------------------- .nv.global                --------------------------
	.section	.nv.global,"aw",@nobits
.nv.global:
	.type		_ZN39_INTERNAL_cddef5f2_4_k_cu_d7d44e29_84154cute1_E,@object
	.size		_ZN39_INTERNAL_cddef5f2_4_k_cu_d7d44e29_84154cute1_E,(_ZN39_INTERNAL_cddef5f2_4_k_cu_d7d44e29_84154cuda3std3__45__cpo6cbeginE - _ZN39_INTERNAL_cddef5f2_4_k_cu_d7d44e29_84154cute1_E)
_ZN39_INTERNAL_cddef5f2_4_k_cu_d7d44e29_84154cute1_E:
	.zero		1
	.type		_ZN39_INTERNAL_cddef5f2_4_k_cu_d7d44e29_84154cuda3std3__45__cpo6cbeginE,@object
	.size		_ZN39_INTERNAL_cddef5f2_4_k_cu_d7d44e29_84154cuda3std3__45__cpo6cbeginE,(_ZN39_INTERNAL_cddef5f2_4_k_cu_d7d44e29_84154cuda3std3__48in_placeE - _ZN39_INTERNAL_cddef5f2_4_k_cu_d7d44e29_84154cuda3std3__45__cpo6cbeginE)
_ZN39_INTERNAL_cddef5f2_4_k_cu_d7d44e29_84154cuda3std3__45__cpo6cbeginE:
	.zero		1
	.type		_ZN39_INTERNAL_cddef5f2_4_k_cu_d7d44e29_84154cuda3std3__48in_placeE,@object
	.size		_ZN39_INTERNAL_cddef5f2_4_k_cu_d7d44e29_84154cuda3std3__48in_placeE,(_ZN39_INTERNAL_cddef5f2_4_k_cu_d7d44e29_84154cuda3std6ranges3__45__cpo9iter_moveE - _ZN39_INTERNAL_cddef5f2_4_k_cu_d7d44e29_84154cuda3std3__48in_placeE)
_ZN39_INTERNAL_cddef5f2_4_k_cu_d7d44e29_84154cuda3std3__48in_placeE:
	.zero		1
	.type		_ZN39_INTERNAL_cddef5f2_4_k_cu_d7d44e29_84154cuda3std6ranges3__45__cpo9iter_moveE,@object
	.size		_ZN39_INTERNAL_cddef5f2_4_k_cu_d7d44e29_84154cuda3std6ranges3__45__cpo9iter_moveE,(_ZN39_INTERNAL_cddef5f2_4_k_cu_d7d44e29_84154cuda3std3__45__cpo5beginE - _ZN39_INTERNAL_cddef5f2_4_k_cu_d7d44e29_84154cuda3std6ranges3__45__cpo9iter_moveE)
_ZN39_INTERNAL_cddef5f2_4_k_cu_d7d44e29_84154cuda3std6ranges3__45__cpo9iter_moveE:
	.zero		1
	.type		_ZN39_INTERNAL_cddef5f2_4_k_cu_d7d44e29_84154cuda3std3__45__cpo5beginE,@object
	.size		_ZN39_INTERNAL_cddef5f2_4_k_cu_d7d44e29_84154cuda3std3__45__cpo5beginE,(_ZN39_INTERNAL_cddef5f2_4_k_cu_d7d44e29_84154cuda3std3__441_GLOBAL__N__cddef5f2_4_k_cu_d7d44e29_84156ignoreE - _ZN39_INTERNAL_cddef5f2_4_k_cu_d7d44e29_84154cuda3std3__45__cpo5beginE)
_ZN39_INTERNAL_cddef5f2_4_k_cu_d7d44e29_84154cuda3std3__45__cpo5beginE:
	.zero		1
	.type		_ZN39_INTERNAL_cddef5f2_4_k_cu_d7d44e29_84154cuda3std3__441_GLOBAL__N__cddef5f2_4_k_cu_d7d44e29_84156ignoreE,@object
	.size		_ZN39_INTERNAL_cddef5f2_4_k_cu_d7d44e29_84154cuda3std3__441_GLOBAL__N__cddef5f2_4_k_cu_d7d44e29_84156ignoreE,(_ZN39_INTERNAL_cddef5f2_4_k_cu_d7d44e29_84154cute7productE - _ZN39_INTERNAL_cddef5f2_4_k_cu_d7d44e29_84154cuda3std3__441_GLOBAL__N__cddef5f2_4_k_cu_d7d44e29_84156ignoreE)
_ZN39_INTERNAL_cddef5f2_4_k_cu_d7d44e29_84154cuda3std3__441_GLOBAL__N__cddef5f2_4_k_cu_d7d44e29_84156ignoreE:
	.zero		1
	.type		_ZN39_INTERNAL_cddef5f2_4_k_cu_d7d44e29_84154cute7productE,@object
	.size		_ZN39_INTERNAL_cddef5f2_4_k_cu_d7d44e29_84154cute7productE,(_ZN39_INTERNAL_cddef5f2_4_k_cu_d7d44e29_84154cuda3std3__45__cpo3endE - _ZN39_INTERNAL_cddef5f2_4_k_cu_d7d44e29_84154cute7productE)
_ZN39_INTERNAL_cddef5f2_4_k_cu_d7d44e29_84154cute7productE:
	.zero		1
	.type		_ZN39_INTERNAL_cddef5f2_4_k_cu_d7d44e29_84154cuda3std3__45__cpo3endE,@object
	.size		_ZN39_INTERNAL_cddef5f2_4_k_cu_d7d44e29_84154cuda3std3__45__cpo3endE,(_ZN39_INTERNAL_cddef5f2_4_k_cu_d7d44e29_84154cuda3std3__419piecewise_constructE - _ZN39_INTERNAL_cddef5f2_4_k_cu_d7d44e29_84154cuda3std3__45__cpo3endE)
_ZN39_INTERNAL_cddef5f2_4_k_cu_d7d44e29_84154cuda3std3__45__cpo3endE:
	.zero		1
	.type		_ZN39_INTERNAL_cddef5f2_4_k_cu_d7d44e29_84154cuda3std3__419piecewise_constructE,@object
	.size		_ZN39_INTERNAL_cddef5f2_4_k_cu_d7d44e29_84154cuda3std3__419piecewise_constructE,(_ZN39_INTERNAL_cddef5f2_4_k_cu_d7d44e29_84154cuda3std3__45__cpo4cendE - _ZN39_INTERNAL_cddef5f2_4_k_cu_d7d44e29_84154cuda3std3__419piecewise_constructE)
_ZN39_INTERNAL_cddef5f2_4_k_cu_d7d44e29_84154cuda3std3__419piecewise_constructE:
	.zero		1
	.type		_ZN39_INTERNAL_cddef5f2_4_k_cu_d7d44e29_84154cuda3std3__45__cpo4cendE,@object
	.size		_ZN39_INTERNAL_cddef5f2_4_k_cu_d7d44e29_84154cuda3std3__45__cpo4cendE,(_ZN39_INTERNAL_cddef5f2_4_k_cu_d7d44e29_84154cuda3std6ranges3__45__cpo4swapE - _ZN39_INTERNAL_cddef5f2_4_k_cu_d7d44e29_84154cuda3std3__45__cpo4cendE)
_ZN39_INTERNAL_cddef5f2_4_k_cu_d7d44e29_84154cuda3std3__45__cpo4cendE:
	.zero		1
	.type		_ZN39_INTERNAL_cddef5f2_4_k_cu_d7d44e29_84154cuda3std6ranges3__45__cpo4swapE,@object
	.size		_ZN39_INTERNAL_cddef5f2_4_k_cu_d7d44e29_84154cuda3std6ranges3__45__cpo4swapE,(.L_10 - _ZN39_INTERNAL_cddef5f2_4_k_cu_d7d44e29_84154cuda3std6ranges3__45__cpo4swapE)
_ZN39_INTERNAL_cddef5f2_4_k_cu_d7d44e29_84154cuda3std6ranges3__45__cpo4swapE:
	.zero		1
.L_10:


//--------------------- .nv.constant0._ZN7cutlass13device_kernelINS_4gemm6kernel13GemmUniversalIN4cute5tupleIJiiiiEEENS1_10collective13CollectiveMmaINS1_35MainloopSm100TmaUmmaWarpSpecializedILi41ELi2ELi4ENS5_IJNS4_1CILi2EEENSA_ILi1EEESC_EEEEENS5_IJNSA_ILi256EEENSA_ILi64EEENSA_ILi32EEEEEENS_12float_e5m2_tENS5_IJlSC_lEEESJ_SK_NS4_8TiledMMAINS4_8MMA_AtomIJNS4_10MMA_TraitsINS4_25SM100_MMA_F8F6F4_2x1SM_SSEJSJ_SJ_fSF_SG_NS4_17integral_constantINS4_4UMMA5MajorELSR_0EEESS_NSP_INSQ_7ScaleInELST_0EEESU_EEEEEENS4_6LayoutINS5_IJSC_SC_SC_EEENS5_IJNSA_ILi0EEESZ_SZ_EEEEENS5_IJNS4_10UnderscoreES12_S12_EEEEENS4_18SM100_TMA_2SM_LOADENS4_14ComposedLayoutINS4_7SwizzleILi1ELi4ELi3EEENS4_18smem_ptr_flag_bitsILi8EEENSX_INS5_IJNSA_ILi8EEESH_EEENS5_IJSH_SC_EEEEEEEvNS4_8identityES15_S1F_vS1G_EENS_8epilogue10collective18CollectiveEpilogueINS1I_23Sm100TmaWarpSpecializedILi1ELi1ELi64ELb0ELb0EEEJNS5_IJNSA_ILi128EEESG_SH_EEENS5_IJNSX_IS1N_SC_EENSX_ISG_SC_EEEEESJ_SK_SJ_SK_NS1I_6fusion15FusionCallbacksIS1M_NS1S_17LinearCombinationISJ_fSJ_fLNS_15FloatRoundStyleE2EEES1O_S1R_JEEENS4_5SM1004TMEM4LOAD26SM100_TMEM_LOAD_32dp32b64xENS4_13SM90_TMA_LOADENS16_INS17_ILi2ELi4ELi3EEES1A_NSX_INS5_IJS1B_SG_EEENS5_IJSG_SC_EEEEEEENS4_39AutoVectorizingCopyWithAssumedAlignmentILi128EEENS4_14SM90_TMA_STOREES27_S29_S29_EEEvvEEEEvNT_6ParamsE --------------------------
	.section	.nv.constant0._ZN7cutlass13device_kernelINS_4gemm6kernel13GemmUniversalIN4cute5tupleIJiiiiEEENS1_10collective13CollectiveMmaINS1_35MainloopSm100TmaUmmaWarpSpecializedILi41ELi2ELi4ENS5_IJNS4_1CILi2EEENSA_ILi1EEESC_EEEEENS5_IJNSA_ILi256EEENSA_ILi64EEENSA_ILi32EEEEEENS_12float_e5m2_tENS5_IJlSC_lEEESJ_SK_NS4_8TiledMMAINS4_8MMA_AtomIJNS4_10MMA_TraitsINS4_25SM100_MMA_F8F6F4_2x1SM_SSEJSJ_SJ_fSF_SG_NS4_17integral_constantINS4_4UMMA5MajorELSR_0EEESS_NSP_INSQ_7ScaleInELST_0EEESU_EEEEEENS4_6LayoutINS5_IJSC_SC_SC_EEENS5_IJNSA_ILi0EEESZ_SZ_EEEEENS5_IJNS4_10UnderscoreES12_S12_EEEEENS4_18SM100_TMA_2SM_LOADENS4_14ComposedLayoutINS4_7SwizzleILi1ELi4ELi3EEENS4_18smem_ptr_flag_bitsILi8EEENSX_INS5_IJNSA_ILi8EEESH_EEENS5_IJSH_SC_EEEEEEEvNS4_8identityES15_S1F_vS1G_EENS_8epilogue10collective18CollectiveEpilogueINS1I_23Sm100TmaWarpSpecializedILi1ELi1ELi64ELb0ELb0EEEJNS5_IJNSA_ILi128EEESG_SH_EEENS5_IJNSX_IS1N_SC_EENSX_ISG_SC_EEEEESJ_SK_SJ_SK_NS1I_6fusion15FusionCallbacksIS1M_NS1S_17LinearCombinationISJ_fSJ_fLNS_15FloatRoundStyleE2EEES1O_S1R_JEEENS4_5SM1004TMEM4LOAD26SM100_TMEM_LOAD_32dp32b64xENS4_13SM90_TMA_LOADENS16_INS17_ILi2ELi4ELi3EEES1A_NSX_INS5_IJS1B_SG_EEENS5_IJSG_SC_EEEEEEENS4_39AutoVectorizingCopyWithAssumedAlignmentILi128EEENS4_14SM90_TMA_STOREES27_S29_S29_EEEvvEEEEvNT_6ParamsE,"a",@progbits
	.sectionflags	@""
	.align	4
.nv.constant0._ZN7cutlass13device_kernelINS_4gemm6kernel13GemmUniversalIN4cute5tupleIJiiiiEEENS1_10collective13CollectiveMmaINS1_35MainloopSm100TmaUmmaWarpSpecializedILi41ELi2ELi4ENS5_IJNS4_1CILi2EEENSA_ILi1EEESC_EEEEENS5_IJNSA_ILi256EEENSA_ILi64EEENSA_ILi32EEEEEENS_12float_e5m2_tENS5_IJlSC_lEEESJ_SK_NS4_8TiledMMAINS4_8MMA_AtomIJNS4_10MMA_TraitsINS4_25SM100_MMA_F8F6F4_2x1SM_SSEJSJ_SJ_fSF_SG_NS4_17integral_constantINS4_4UMMA5MajorELSR_0EEESS_NSP_INSQ_7ScaleInELST_0EEESU_EEEEEENS4_6LayoutINS5_IJSC_SC_SC_EEENS5_IJNSA_ILi0EEESZ_SZ_EEEEENS5_IJNS4_10UnderscoreES12_S12_EEEEENS4_18SM100_TMA_2SM_LOADENS4_14ComposedLayoutINS4_7SwizzleILi1ELi4ELi3EEENS4_18smem_ptr_flag_bitsILi8EEENSX_INS5_IJNSA_ILi8EEESH_EEENS5_IJSH_SC_EEEEEEEvNS4_8identityES15_S1F_vS1G_EENS_8epilogue10collective18CollectiveEpilogueINS1I_23Sm100TmaWarpSpecializedILi1ELi1ELi64ELb0ELb0EEEJNS5_IJNSA_ILi128EEESG_SH_EEENS5_IJNSX_IS1N_SC_EENSX_ISG_SC_EEEEESJ_SK_SJ_SK_NS1I_6fusion15FusionCallbacksIS1M_NS1S_17LinearCombinationISJ_fSJ_fLNS_15FloatRoundStyleE2EEES1O_S1R_JEEENS4_5SM1004TMEM4LOAD26SM100_TMEM_LOAD_32dp32b64xENS4_13SM90_TMA_LOADENS16_INS17_ILi2ELi4ELi3EEES1A_NSX_INS5_IJS1B_SG_EEENS5_IJSG_SC_EEEEEEENS4_39AutoVectorizingCopyWithAssumedAlignmentILi128EEENS4_14SM90_TMA_STOREES27_S29_S29_EEEvvEEEEvNT_6ParamsE:
	.zero		2944


//--------------------- SYMBOLS --------------------------

	.type		.nv.reservedSmem.offset0,@object
	.size		.nv.reservedSmem.offset0,0x4
	.type		.nv.reservedSmem.cap,@object
	.size		.nv.reservedSmem.cap,0x4
	.type		__assertfail,@function
